//
// Generated by NVIDIA NVVM Compiler
//
// Compiler Build ID: CL-36424714
// Cuda compilation tools, release 13.0, V13.0.88
// Based on NVVM 20.0.0
//

.version 9.0
.target sm_100
.address_size 64

	// .globl	_Z19bit_reverse_reorderP6float2S0_i
// _ZZ6fft_2dP6float2iE10Work_Array has been demoted
// _ZZ15MatrixTransposeP6float2S0_E4tile has been demoted

.visible .entry _Z19bit_reverse_reorderP6float2S0_i(
	.param .u64 .ptr .align 1 _Z19bit_reverse_reorderP6float2S0_i_param_0,
	.param .u64 .ptr .align 1 _Z19bit_reverse_reorderP6float2S0_i_param_1,
	.param .u32 _Z19bit_reverse_reorderP6float2S0_i_param_2
)
{
	.reg .b32 	%r<10>;
	.reg .b32 	%f<3>;
	.reg .b64 	%rd<9>;

	ld.param.u64 	%rd1, [_Z19bit_reverse_reorderP6float2S0_i_param_0];
	ld.param.u64 	%rd2, [_Z19bit_reverse_reorderP6float2S0_i_param_1];
	ld.param.u32 	%r1, [_Z19bit_reverse_reorderP6float2S0_i_param_2];
	cvta.to.global.u64 	%rd3, %rd1;
	cvta.to.global.u64 	%rd4, %rd2;
	mov.u32 	%r2, %ctaid.y;
	mov.u32 	%r3, %tid.x;
	brev.b32 	%r4, %r3;
	sub.s32 	%r5, 32, %r1;
	shr.u32 	%r6, %r4, %r5;
	shl.b32 	%r7, %r2, 10;
	add.s32 	%r8, %r7, %r6;
	mul.wide.s32 	%rd5, %r8, 8;
	add.s64 	%rd6, %rd3, %rd5;
	or.b32  	%r9, %r7, %r3;
	mul.wide.u32 	%rd7, %r9, 8;
	add.s64 	%rd8, %rd4, %rd7;
	ld.global.v2.f32 	{%f1, %f2}, [%rd8];
	st.global.v2.f32 	[%rd6], {%f1, %f2};
	ret;

}
	// .globl	_Z6fft_2dP6float2i
.visible .entry _Z6fft_2dP6float2i(
	.param .u64 .ptr .align 1 _Z6fft_2dP6float2i_param_0,
	.param .u32 _Z6fft_2dP6float2i_param_1
)
{
	.reg .pred 	%p<17>;
	.reg .b32 	%r<62>;
	.reg .b32 	%f<121>;
	.reg .b64 	%rd<5>;
	.reg .b64 	%fd<23>;
	// demoted variable
	.shared .align 8 .b8 _ZZ6fft_2dP6float2iE10Work_Array[8192];
	ld.param.u64 	%rd2, [_Z6fft_2dP6float2i_param_0];
	ld.param.u32 	%r22, [_Z6fft_2dP6float2i_param_1];
	cvta.to.global.u64 	%rd3, %rd2;
	mov.u32 	%r23, %ctaid.y;
	mov.u32 	%r1, %tid.x;
	shl.b32 	%r24, %r23, 10;
	or.b32  	%r25, %r24, %r1;
	mul.wide.u32 	%rd4, %r25, 8;
	add.s64 	%rd1, %rd3, %rd4;
	ld.global.v2.f32 	{%f1, %f2}, [%rd1];
	shl.b32 	%r26, %r1, 3;
	mov.u32 	%r27, _ZZ6fft_2dP6float2iE10Work_Array;
	add.s32 	%r2, %r27, %r26;
	st.shared.v2.f32 	[%r2], {%f1, %f2};
	ld.global.v2.f32 	{%f3, %f4}, [%rd1+4096];
	st.shared.v2.f32 	[%r2+4096], {%f3, %f4};
	bar.sync 	0;
	setp.lt.s32 	%p1, %r22, 1;
	@%p1 bra 	$L__BB1_25;
	mov.b32 	%r58, 1;
$L__BB1_2:
	mov.u32 	%r3, %r58;
	mov.b32 	%r29, 1;
	shl.b32 	%r4, %r29, %r3;
	shl.b32 	%r5, %r1, %r3;
	shr.u32 	%r30, %r4, 31;
	add.s32 	%r31, %r4, %r30;
	shr.s32 	%r6, %r31, 1;
	setp.lt.s32 	%p2, %r4, 2;
	@%p2 bra 	$L__BB1_24;
	cvt.rn.f64.u32 	%fd1, %r4;
	add.s32 	%r33, %r6, -1;
	and.b32  	%r7, %r6, 3;
	setp.lt.u32 	%p3, %r33, 3;
	mov.b32 	%r61, 0;
	@%p3 bra 	$L__BB1_14;
	and.b32  	%r61, %r6, 1073741820;
	mov.b32 	%r59, 0;
$L__BB1_5:
	.pragma "nounroll";
	add.s32 	%r35, %r59, %r5;
	add.s32 	%r10, %r35, %r6;
	setp.gt.s32 	%p4, %r10, 1023;
	shl.b32 	%r36, %r35, 3;
	add.s32 	%r11, %r27, %r36;
	shl.b32 	%r38, %r6, 3;
	add.s32 	%r12, %r11, %r38;
	@%p4 bra 	$L__BB1_7;
	cvt.rn.f64.u32 	%fd2, %r59;
	mul.f64 	%fd3, %fd2, 0d401921FB54442D18;
	div.rn.f64 	%fd4, %fd3, %fd1;
	cvt.rn.f32.f64 	%f5, %fd4;
	cos.approx.f32 	%f6, %f5;
	sin.approx.f32 	%f7, %f5;
	ld.shared.v2.f32 	{%f8, %f9}, [%r11];
	ld.shared.v2.f32 	{%f10, %f11}, [%r12];
	mul.f32 	%f12, %f7, %f11;
	fma.rn.f32 	%f13, %f6, %f10, %f12;
	mul.f32 	%f14, %f6, %f11;
	mul.f32 	%f15, %f7, %f10;
	sub.f32 	%f16, %f14, %f15;
	add.f32 	%f17, %f8, %f13;
	add.f32 	%f18, %f9, %f16;
	st.shared.v2.f32 	[%r11], {%f17, %f18};
	sub.f32 	%f19, %f8, %f13;
	sub.f32 	%f20, %f9, %f16;
	st.shared.v2.f32 	[%r12], {%f19, %f20};
$L__BB1_7:
	add.s32 	%r39, %r10, 1;
	setp.gt.s32 	%p5, %r39, 1023;
	@%p5 bra 	$L__BB1_9;
	add.s32 	%r40, %r59, 1;
	cvt.rn.f64.u32 	%fd5, %r40;
	mul.f64 	%fd6, %fd5, 0d401921FB54442D18;
	div.rn.f64 	%fd7, %fd6, %fd1;
	cvt.rn.f32.f64 	%f21, %fd7;
	cos.approx.f32 	%f22, %f21;
	sin.approx.f32 	%f23, %f21;
	ld.shared.v2.f32 	{%f24, %f25}, [%r11+8];
	ld.shared.v2.f32 	{%f26, %f27}, [%r12+8];
	mul.f32 	%f28, %f23, %f27;
	fma.rn.f32 	%f29, %f22, %f26, %f28;
	mul.f32 	%f30, %f22, %f27;
	mul.f32 	%f31, %f23, %f26;
	sub.f32 	%f32, %f30, %f31;
	add.f32 	%f33, %f24, %f29;
	add.f32 	%f34, %f25, %f32;
	st.shared.v2.f32 	[%r11+8], {%f33, %f34};
	sub.f32 	%f35, %f24, %f29;
	sub.f32 	%f36, %f25, %f32;
	st.shared.v2.f32 	[%r12+8], {%f35, %f36};
$L__BB1_9:
	add.s32 	%r41, %r10, 2;
	setp.gt.s32 	%p6, %r41, 1023;
	@%p6 bra 	$L__BB1_11;
	add.s32 	%r42, %r59, 2;
	cvt.rn.f64.u32 	%fd8, %r42;
	mul.f64 	%fd9, %fd8, 0d401921FB54442D18;
	div.rn.f64 	%fd10, %fd9, %fd1;
	cvt.rn.f32.f64 	%f37, %fd10;
	cos.approx.f32 	%f38, %f37;
	sin.approx.f32 	%f39, %f37;
	ld.shared.v2.f32 	{%f40, %f41}, [%r11+16];
	ld.shared.v2.f32 	{%f42, %f43}, [%r12+16];
	mul.f32 	%f44, %f39, %f43;
	fma.rn.f32 	%f45, %f38, %f42, %f44;
	mul.f32 	%f46, %f38, %f43;
	mul.f32 	%f47, %f39, %f42;
	sub.f32 	%f48, %f46, %f47;
	add.f32 	%f49, %f40, %f45;
	add.f32 	%f50, %f41, %f48;
	st.shared.v2.f32 	[%r11+16], {%f49, %f50};
	sub.f32 	%f51, %f40, %f45;
	sub.f32 	%f52, %f41, %f48;
	st.shared.v2.f32 	[%r12+16], {%f51, %f52};
$L__BB1_11:
	add.s32 	%r43, %r10, 3;
	setp.gt.s32 	%p7, %r43, 1023;
	@%p7 bra 	$L__BB1_13;
	add.s32 	%r44, %r59, 3;
	cvt.rn.f64.u32 	%fd11, %r44;
	mul.f64 	%fd12, %fd11, 0d401921FB54442D18;
	div.rn.f64 	%fd13, %fd12, %fd1;
	cvt.rn.f32.f64 	%f53, %fd13;
	cos.approx.f32 	%f54, %f53;
	sin.approx.f32 	%f55, %f53;
	ld.shared.v2.f32 	{%f56, %f57}, [%r11+24];
	ld.shared.v2.f32 	{%f58, %f59}, [%r12+24];
	mul.f32 	%f60, %f55, %f59;
	fma.rn.f32 	%f61, %f54, %f58, %f60;
	mul.f32 	%f62, %f54, %f59;
	mul.f32 	%f63, %f55, %f58;
	sub.f32 	%f64, %f62, %f63;
	add.f32 	%f65, %f56, %f61;
	add.f32 	%f66, %f57, %f64;
	st.shared.v2.f32 	[%r11+24], {%f65, %f66};
	sub.f32 	%f67, %f56, %f61;
	sub.f32 	%f68, %f57, %f64;
	st.shared.v2.f32 	[%r12+24], {%f67, %f68};
$L__BB1_13:
	add.s32 	%r59, %r59, 4;
	setp.ne.s32 	%p8, %r59, %r61;
	@%p8 bra 	$L__BB1_5;
$L__BB1_14:
	setp.eq.s32 	%p9, %r7, 0;
	@%p9 bra 	$L__BB1_24;
	setp.eq.s32 	%p10, %r7, 1;
	@%p10 bra 	$L__BB1_21;
	add.s32 	%r45, %r61, %r5;
	add.s32 	%r15, %r45, %r6;
	setp.gt.s32 	%p11, %r15, 1023;
	shl.b32 	%r46, %r45, 3;
	add.s32 	%r16, %r27, %r46;
	shl.b32 	%r48, %r6, 3;
	add.s32 	%r17, %r16, %r48;
	@%p11 bra 	$L__BB1_18;
	cvt.rn.f64.u32 	%fd14, %r61;
	mul.f64 	%fd15, %fd14, 0d401921FB54442D18;
	div.rn.f64 	%fd16, %fd15, %fd1;
	cvt.rn.f32.f64 	%f69, %fd16;
	cos.approx.f32 	%f70, %f69;
	sin.approx.f32 	%f71, %f69;
	ld.shared.v2.f32 	{%f72, %f73}, [%r16];
	ld.shared.v2.f32 	{%f74, %f75}, [%r17];
	mul.f32 	%f76, %f71, %f75;
	fma.rn.f32 	%f77, %f70, %f74, %f76;
	mul.f32 	%f78, %f70, %f75;
	mul.f32 	%f79, %f71, %f74;
	sub.f32 	%f80, %f78, %f79;
	add.f32 	%f81, %f72, %f77;
	add.f32 	%f82, %f73, %f80;
	st.shared.v2.f32 	[%r16], {%f81, %f82};
	sub.f32 	%f83, %f72, %f77;
	sub.f32 	%f84, %f73, %f80;
	st.shared.v2.f32 	[%r17], {%f83, %f84};
$L__BB1_18:
	add.s32 	%r49, %r15, 1;
	setp.gt.s32 	%p12, %r49, 1023;
	@%p12 bra 	$L__BB1_20;
	add.s32 	%r50, %r61, 1;
	cvt.rn.f64.u32 	%fd17, %r50;
	mul.f64 	%fd18, %fd17, 0d401921FB54442D18;
	div.rn.f64 	%fd19, %fd18, %fd1;
	cvt.rn.f32.f64 	%f85, %fd19;
	cos.approx.f32 	%f86, %f85;
	sin.approx.f32 	%f87, %f85;
	ld.shared.v2.f32 	{%f88, %f89}, [%r16+8];
	ld.shared.v2.f32 	{%f90, %f91}, [%r17+8];
	mul.f32 	%f92, %f87, %f91;
	fma.rn.f32 	%f93, %f86, %f90, %f92;
	mul.f32 	%f94, %f86, %f91;
	mul.f32 	%f95, %f87, %f90;
	sub.f32 	%f96, %f94, %f95;
	add.f32 	%f97, %f88, %f93;
	add.f32 	%f98, %f89, %f96;
	st.shared.v2.f32 	[%r16+8], {%f97, %f98};
	sub.f32 	%f99, %f88, %f93;
	sub.f32 	%f100, %f89, %f96;
	st.shared.v2.f32 	[%r17+8], {%f99, %f100};
$L__BB1_20:
	add.s32 	%r61, %r61, 2;
$L__BB1_21:
	and.b32  	%r51, %r6, 1;
	setp.eq.b32 	%p13, %r51, 1;
	not.pred 	%p14, %p13;
	@%p14 bra 	$L__BB1_24;
	add.s32 	%r20, %r61, %r5;
	add.s32 	%r52, %r20, %r6;
	setp.gt.s32 	%p15, %r52, 1023;
	@%p15 bra 	$L__BB1_24;
	cvt.rn.f64.u32 	%fd20, %r61;
	mul.f64 	%fd21, %fd20, 0d401921FB54442D18;
	div.rn.f64 	%fd22, %fd21, %fd1;
	cvt.rn.f32.f64 	%f101, %fd22;
	cos.approx.f32 	%f102, %f101;
	sin.approx.f32 	%f103, %f101;
	shl.b32 	%r53, %r20, 3;
	add.s32 	%r55, %r27, %r53;
	ld.shared.v2.f32 	{%f104, %f105}, [%r55];
	shl.b32 	%r56, %r6, 3;
	add.s32 	%r57, %r55, %r56;
	ld.shared.v2.f32 	{%f106, %f107}, [%r57];
	mul.f32 	%f108, %f103, %f107;
	fma.rn.f32 	%f109, %f102, %f106, %f108;
	mul.f32 	%f110, %f102, %f107;
	mul.f32 	%f111, %f103, %f106;
	sub.f32 	%f112, %f110, %f111;
	add.f32 	%f113, %f104, %f109;
	add.f32 	%f114, %f105, %f112;
	st.shared.v2.f32 	[%r55], {%f113, %f114};
	sub.f32 	%f115, %f104, %f109;
	sub.f32 	%f116, %f105, %f112;
	st.shared.v2.f32 	[%r57], {%f115, %f116};
$L__BB1_24:
	bar.sync 	0;
	add.s32 	%r58, %r3, 1;
	setp.ne.s32 	%p16, %r3, %r22;
	@%p16 bra 	$L__BB1_2;
$L__BB1_25:
	ld.shared.v2.f32 	{%f117, %f118}, [%r2];
	st.global.v2.f32 	[%rd1], {%f117, %f118};
	ld.shared.v2.f32 	{%f119, %f120}, [%r2+4096];
	st.global.v2.f32 	[%rd1+4096], {%f119, %f120};
	ret;

}
	// .globl	_Z15MatrixTransposeP6float2S0_
.visible .entry _Z15MatrixTransposeP6float2S0_(
	.param .u64 .ptr .align 1 _Z15MatrixTransposeP6float2S0__param_0,
	.param .u64 .ptr .align 1 _Z15MatrixTransposeP6float2S0__param_1
)
{
	.reg .b32 	%r<31>;
	.reg .b32 	%f<17>;
	.reg .b64 	%rd<21>;
	// demoted variable
	.shared .align 8 .b8 _ZZ15MatrixTransposeP6float2S0_E4tile[8448];
	ld.param.u64 	%rd1, [_Z15MatrixTransposeP6float2S0__param_0];
	ld.param.u64 	%rd2, [_Z15MatrixTransposeP6float2S0__param_1];
	mov.u32 	%r1, %ctaid.x;
	shl.b32 	%r2, %r1, 5;
	mov.u32 	%r3, %tid.x;
	add.s32 	%r4, %r2, %r3;
	mov.u32 	%r5, %ctaid.y;
	shl.b32 	%r6, %r5, 5;
	mov.u32 	%r7, %tid.y;
	add.s32 	%r8, %r6, %r7;
	mov.u32 	%r9, %nctaid.x;
	shl.b32 	%r10, %r9, 5;
	shl.b32 	%r11, %r3, 3;
	mov.u32 	%r12, _ZZ15MatrixTransposeP6float2S0_E4tile;
	add.s32 	%r13, %r12, %r11;
	cvta.to.global.u64 	%rd3, %rd2;
	mad.lo.s32 	%r14, %r7, 264, %r13;
	mad.lo.s32 	%r15, %r8, %r10, %r4;
	mul.wide.s32 	%rd4, %r15, 8;
	add.s64 	%rd5, %rd3, %rd4;
	ld.global.v2.f32 	{%f1, %f2}, [%rd5];
	st.shared.v2.f32 	[%r14], {%f1, %f2};
	shl.b32 	%r16, %r9, 8;
	add.s32 	%r17, %r15, %r16;
	mul.wide.s32 	%rd6, %r17, 8;
	add.s64 	%rd7, %rd3, %rd6;
	ld.global.v2.f32 	{%f3, %f4}, [%rd7];
	st.shared.v2.f32 	[%r14+2112], {%f3, %f4};
	shl.b32 	%r18, %r9, 9;
	add.s32 	%r19, %r15, %r18;
	mul.wide.s32 	%rd8, %r19, 8;
	add.s64 	%rd9, %rd3, %rd8;
	ld.global.v2.f32 	{%f5, %f6}, [%rd9];
	st.shared.v2.f32 	[%r14+4224], {%f5, %f6};
	add.s32 	%r20, %r19, %r16;
	mul.wide.s32 	%rd10, %r20, 8;
	add.s64 	%rd11, %rd3, %rd10;
	ld.global.v2.f32 	{%f7, %f8}, [%rd11];
	st.shared.v2.f32 	[%r14+6336], {%f7, %f8};
	bar.sync 	0;
	add.s32 	%r21, %r6, %r3;
	add.s32 	%r22, %r2, %r7;
	shl.b32 	%r23, %r3, 8;
	add.s32 	%r24, %r13, %r23;
	cvta.to.global.u64 	%rd12, %rd1;
	mad.lo.s32 	%r25, %r22, %r10, %r21;
	mul.wide.s32 	%rd13, %r25, 8;
	add.s64 	%rd14, %rd12, %rd13;
	shl.b32 	%r26, %r7, 3;
	add.s32 	%r27, %r24, %r26;
	ld.shared.v2.f32 	{%f9, %f10}, [%r27];
	st.global.v2.f32 	[%rd14], {%f9, %f10};
	add.s32 	%r28, %r25, %r16;
	mul.wide.s32 	%rd15, %r28, 8;
	add.s64 	%rd16, %rd12, %rd15;
	ld.shared.v2.f32 	{%f11, %f12}, [%r27+64];
	st.global.v2.f32 	[%rd16], {%f11, %f12};
	add.s32 	%r29, %r25, %r18;
	mul.wide.s32 	%rd17, %r29, 8;
	add.s64 	%rd18, %rd12, %rd17;
	ld.shared.v2.f32 	{%f13, %f14}, [%r27+128];
	st.global.v2.f32 	[%rd18], {%f13, %f14};
	add.s32 	%r30, %r29, %r16;
	mul.wide.s32 	%rd19, %r30, 8;
	add.s64 	%rd20, %rd12, %rd19;
	ld.shared.v2.f32 	{%f15, %f16}, [%r27+192];
	st.global.v2.f32 	[%rd20], {%f15, %f16};
	ret;

}


// ===== COMPILED SASS (sm_100) =====

	.target	sm_100

	.elftype	@"ET_EXEC"


//--------------------- .note.nv.tkinfo           --------------------------
	.section	.note.nv.tkinfo,"",@"SHT_NOTE"
	.sectionflags	@"SHF_NOTE_NV_TKINFO"
	.tkinfo
        /*0018*/ 	.word	0x00000002
        /*0030*/ 	.string	""
        /*0030*/ 	.string	"ptxas"
        /*0030*/ 	.string	"Cuda compilation tools, release 13.0, V13.0.88"
        /*0030*/ 	.string	"Build cuda_13.0.r13.0/compiler.36424714_0"
        /*0030*/ 	.string	"-arch sm_100 -m 64 "



//--------------------- .note.nv.cuinfo           --------------------------
	.section	.note.nv.cuinfo,"",@"SHT_NOTE"
	.sectionflags	@"SHF_NOTE_NV_CUINFO"
        /*0018*/ 	.short	0x0002
        /*001a*/ 	.short	0x0064
        /*001c*/ 	.short	0x0082
	.zero		2


//--------------------- .nv.info                  --------------------------
	.section	.nv.info,"",@"SHT_CUDA_INFO"
	.align	4


	//----- nvinfo : EIATTR_REGCOUNT
	.align		4
        /*0000*/ 	.byte	0x04, 0x2f
        /*0002*/ 	.short	(.L_1 - .L_0)
	.align		4
.L_0:
        /*0004*/ 	.word	index@(_Z19bit_reverse_reorderP6float2S0_i)
        /*0008*/ 	.word	0x0000000a


	//----- nvinfo : EIATTR_FRAME_SIZE
	.align		4
.L_1:
        /*000c*/ 	.byte	0x04, 0x11
        /*000e*/ 	.short	(.L_3 - .L_2)
	.align		4
.L_2:
        /*0010*/ 	.word	index@(_Z19bit_reverse_reorderP6float2S0_i)
        /*0014*/ 	.word	0x00000000


	//----- nvinfo : EIATTR_REGCOUNT
	.align		4
.L_3:
        /*0018*/ 	.byte	0x04, 0x2f
        /*001a*/ 	.short	(.L_5 - .L_4)
	.align		4
.L_4:
        /*001c*/ 	.word	index@(_Z6fft_2dP6float2i)
        /*0020*/ 	.word	0x00000024


	//----- nvinfo : EIATTR_FRAME_SIZE
	.align		4
.L_5:
        /*0024*/ 	.byte	0x04, 0x11
        /*0026*/ 	.short	(.L_7 - .L_6)
	.align		4
.L_6:
        /*0028*/ 	.word	index@($__internal_0_$__cuda_sm20_div_rn_f64_full)
        /*002c*/ 	.word	0x00000000


	//----- nvinfo : EIATTR_FRAME_SIZE
	.align		4
.L_7:
        /*0030*/ 	.byte	0x04, 0x11
        /*0032*/ 	.short	(.L_9 - .L_8)
	.align		4
.L_8:
        /*0034*/ 	.word	index@(_Z6fft_2dP6float2i)
        /*0038*/ 	.word	0x00000000


	//----- nvinfo : EIATTR_REGCOUNT
	.align		4
.L_9:
        /*003c*/ 	.byte	0x04, 0x2f
        /*003e*/ 	.short	(.L_11 - .L_10)
	.align		4
.L_10:
        /*0040*/ 	.word	index@(_Z15MatrixTransposeP6float2S0_)
        /*0044*/ 	.word	0x0000001e


	//----- nvinfo : EIATTR_FRAME_SIZE
	.align		4
.L_11:
        /*0048*/ 	.byte	0x04, 0x11
        /*004a*/ 	.short	(.L_13 - .L_12)
	.align		4
.L_12:
        /*004c*/ 	.word	index@(_Z15MatrixTransposeP6float2S0_)
        /*0050*/ 	.word	0x00000000


	//----- nvinfo : EIATTR_MIN_STACK_SIZE
	.align		4
.L_13:
        /*0054*/ 	.byte	0x04, 0x12
        /*0056*/ 	.short	(.L_15 - .L_14)
	.align		4
.L_14:
        /*0058*/ 	.word	index@(_Z15MatrixTransposeP6float2S0_)
        /*005c*/ 	.word	0x00000000


	//----- nvinfo : EIATTR_MIN_STACK_SIZE
	.align		4
.L_15:
        /*0060*/ 	.byte	0x04, 0x12
        /*0062*/ 	.short	(.L_17 - .L_16)
	.align		4
.L_16:
        /*0064*/ 	.word	index@(_Z6fft_2dP6float2i)
        /*0068*/ 	.word	0x00000000


	//----- nvinfo : EIATTR_MIN_STACK_SIZE
	.align		4
.L_17:
        /*006c*/ 	.byte	0x04, 0x12
        /*006e*/ 	.short	(.L_19 - .L_18)
	.align		4
.L_18:
        /*0070*/ 	.word	index@(_Z19bit_reverse_reorderP6float2S0_i)
        /*0074*/ 	.word	0x00000000
.L_19:


//--------------------- .nv.compat                --------------------------
	.section	.nv.compat,"",@"SHT_CUDA_COMPAT_INFO"
	.align	4
        /*0000*/ 	.byte	0x02, 0x09, 0x00, 0x00, 0x02, 0x02, 0x01, 0x00, 0x02, 0x05, 0x05, 0x00, 0x03, 0x07, 0x01, 0x01
        /*0010*/ 	.byte	0x02, 0x03, 0x00, 0x00, 0x02, 0x06, 0x01, 0x00, 0x04, 0x0b, 0x08, 0x00, 0x01, 0x00, 0x00, 0x00
        /*0020*/ 	.byte	0x00, 0x00, 0x00, 0x00


//--------------------- .nv.info._Z15MatrixTransposeP6float2S0_ --------------------------
	.section	.nv.info._Z15MatrixTransposeP6float2S0_,"",@"SHT_CUDA_INFO"
	.sectionflags	@""
	.align	4


	//----- nvinfo : EIATTR_CUDA_API_VERSION
	.align		4
        /*0000*/ 	.byte	0x04, 0x37
        /*0002*/ 	.short	(.L_21 - .L_20)
.L_20:
        /*0004*/ 	.word	0x00000082


	//----- nvinfo : EIATTR_KPARAM_INFO
	.align		4
.L_21:
        /*0008*/ 	.byte	0x04, 0x17
        /*000a*/ 	.short	(.L_23 - .L_22)
.L_22:
        /*000c*/ 	.word	0x00000000
        /*0010*/ 	.short	0x0001
        /*0012*/ 	.short	0x0008
        /*0014*/ 	.byte	0x00, 0xf5, 0x21, 0x00


	//----- nvinfo : EIATTR_KPARAM_INFO
	.align		4
.L_23:
        /*0018*/ 	.byte	0x04, 0x17
        /*001a*/ 	.short	(.L_25 - .L_24)
.L_24:
        /*001c*/ 	.word	0x00000000
        /*0020*/ 	.short	0x0000
        /*0022*/ 	.short	0x0000
        /*0024*/ 	.byte	0x00, 0xf5, 0x21, 0x00


	//----- nvinfo : EIATTR_SPARSE_MMA_MASK
	.align		4
.L_25:
        /*0028*/ 	.byte	0x03, 0x50
        /*002a*/ 	.short	0x0000


	//----- nvinfo : EIATTR_MAXREG_COUNT
	.align		4
        /*002c*/ 	.byte	0x03, 0x1b
        /*002e*/ 	.short	0x00ff


	//----- nvinfo : EIATTR_NUM_BARRIERS
	.align		4
        /*0030*/ 	.byte	0x02, 0x4c
        /*0032*/ 	.byte	0x01
	.zero		1


	//----- nvinfo : EIATTR_MERCURY_ISA_VERSION
	.align		4
        /*0034*/ 	.byte	0x03, 0x5f
        /*0036*/ 	.short	0x0101


	//----- nvinfo : EIATTR_VRC_CTA_INIT_COUNT
	.align		4
        /*0038*/ 	.byte	0x02, 0x4a
	.zero		1
	.zero		1


	//----- nvinfo : EIATTR_EXIT_INSTR_OFFSETS
	.align		4
        /*003c*/ 	.byte	0x04, 0x1c
        /*003e*/ 	.short	(.L_27 - .L_26)


	//   ....[0]....
.L_26:
        /*0040*/ 	.word	0x00000360


	//----- nvinfo : EIATTR_CBANK_PARAM_SIZE
	.align		4
.L_27:
        /*0044*/ 	.byte	0x03, 0x19
        /*0046*/ 	.short	0x0010


	//----- nvinfo : EIATTR_PARAM_CBANK
	.align		4
        /*0048*/ 	.byte	0x04, 0x0a
        /*004a*/ 	.short	(.L_29 - .L_28)
	.align		4
.L_28:
        /*004c*/ 	.word	index@(.nv.constant0._Z15MatrixTransposeP6float2S0_)
        /*0050*/ 	.short	0x0380
        /*0052*/ 	.short	0x0010


	//----- nvinfo : EIATTR_SW_WAR
	.align		4
.L_29:
        /*0054*/ 	.byte	0x04, 0x36
        /*0056*/ 	.short	(.L_31 - .L_30)
.L_30:
        /*0058*/ 	.word	0x00000008
.L_31:


//--------------------- .nv.info._Z6fft_2dP6float2i --------------------------
	.section	.nv.info._Z6fft_2dP6float2i,"",@"SHT_CUDA_INFO"
	.sectionflags	@""
	.align	4


	//----- nvinfo : EIATTR_CUDA_API_VERSION
	.align		4
        /*0000*/ 	.byte	0x04, 0x37
        /*0002*/ 	.short	(.L_33 - .L_32)
.L_32:
        /*0004*/ 	.word	0x00000082


	//----- nvinfo : EIATTR_KPARAM_INFO
	.align		4
.L_33:
        /*0008*/ 	.byte	0x04, 0x17
        /*000a*/ 	.short	(.L_35 - .L_34)
.L_34:
        /*000c*/ 	.word	0x00000000
        /*0010*/ 	.short	0x0001
        /*0012*/ 	.short	0x0008
        /*0014*/ 	.byte	0x00, 0xf0, 0x11, 0x00


	//----- nvinfo : EIATTR_KPARAM_INFO
	.align		4
.L_35:
        /*0018*/ 	.byte	0x04, 0x17
        /*001a*/ 	.short	(.L_37 - .L_36)
.L_36:
        /*001c*/ 	.word	0x00000000
        /*0020*/ 	.short	0x0000
        /*0022*/ 	.short	0x0000
        /*0024*/ 	.byte	0x00, 0xf5, 0x21, 0x00


	//----- nvinfo : EIATTR_SPARSE_MMA_MASK
	.align		4
.L_37:
        /*0028*/ 	.byte	0x03, 0x50
        /*002a*/ 	.short	0x0000


	//----- nvinfo : EIATTR_MAXREG_COUNT
	.align		4
        /*002c*/ 	.byte	0x03, 0x1b
        /*002e*/ 	.short	0x00ff


	//----- nvinfo : EIATTR_NUM_BARRIERS
	.align		4
        /*0030*/ 	.byte	0x02, 0x4c
        /*0032*/ 	.byte	0x01
	.zero		1


	//----- nvinfo : EIATTR_MERCURY_ISA_VERSION
	.align		4
        /*0034*/ 	.byte	0x03, 0x5f
        /*0036*/ 	.short	0x0101


	//----- nvinfo : EIATTR_VRC_CTA_INIT_COUNT
	.align		4
        /*0038*/ 	.byte	0x02, 0x4a
	.zero		1
	.zero		1


	//----- nvinfo : EIATTR_EXIT_INSTR_OFFSETS
	.align		4
        /*003c*/ 	.byte	0x04, 0x1c
        /*003e*/ 	.short	(.L_39 - .L_38)


	//   ....[0]....
.L_38:
        /*0040*/ 	.word	0x00001830


	//----- nvinfo : EIATTR_CRS_STACK_SIZE
	.align		4
.L_39:
        /*0044*/ 	.byte	0x04, 0x1e
        /*0046*/ 	.short	(.L_41 - .L_40)
.L_40:
        /*0048*/ 	.word	0x00000000


	//----- nvinfo : EIATTR_CBANK_PARAM_SIZE
	.align		4
.L_41:
        /*004c*/ 	.byte	0x03, 0x19
        /*004e*/ 	.short	0x000c


	//----- nvinfo : EIATTR_PARAM_CBANK
	.align		4
        /*0050*/ 	.byte	0x04, 0x0a
        /*0052*/ 	.short	(.L_43 - .L_42)
	.align		4
.L_42:
        /*0054*/ 	.word	index@(.nv.constant0._Z6fft_2dP6float2i)
        /*0058*/ 	.short	0x0380
        /*005a*/ 	.short	0x000c


	//----- nvinfo : EIATTR_SW_WAR
	.align		4
.L_43:
        /*005c*/ 	.byte	0x04, 0x36
        /*005e*/ 	.short	(.L_45 - .L_44)
.L_44:
        /*0060*/ 	.word	0x00000008
.L_45:


//--------------------- .nv.info._Z19bit_reverse_reorderP6float2S0_i --------------------------
	.section	.nv.info._Z19bit_reverse_reorderP6float2S0_i,"",@"SHT_CUDA_INFO"
	.sectionflags	@""
	.align	4


	//----- nvinfo : EIATTR_CUDA_API_VERSION
	.align		4
        /*0000*/ 	.byte	0x04, 0x37
        /*0002*/ 	.short	(.L_47 - .L_46)
.L_46:
        /*0004*/ 	.word	0x00000082


	//----- nvinfo : EIATTR_KPARAM_INFO
	.align		4
.L_47:
        /*0008*/ 	.byte	0x04, 0x17
        /*000a*/ 	.short	(.L_49 - .L_48)
.L_48:
        /*000c*/ 	.word	0x00000000
        /*0010*/ 	.short	0x0002
        /*0012*/ 	.short	0x0010
        /*0014*/ 	.byte	0x00, 0xf0, 0x11, 0x00


	//----- nvinfo : EIATTR_KPARAM_INFO
	.align		4
.L_49:
        /*0018*/ 	.byte	0x04, 0x17
        /*001a*/ 	.short	(.L_51 - .L_50)
.L_50:
        /*001c*/ 	.word	0x00000000
        /*0020*/ 	.short	0x0001
        /*0022*/ 	.short	0x0008
        /*0024*/ 	.byte	0x00, 0xf5, 0x21, 0x00


	//----- nvinfo : EIATTR_KPARAM_INFO
	.align		4
.L_51:
        /*0028*/ 	.byte	0x04, 0x17
        /*002a*/ 	.short	(.L_53 - .L_52)
.L_52:
        /*002c*/ 	.word	0x00000000
        /*0030*/ 	.short	0x0000
        /*0032*/ 	.short	0x0000
        /*0034*/ 	.byte	0x00, 0xf5, 0x21, 0x00


	//----- nvinfo : EIATTR_SPARSE_MMA_MASK
	.align		4
.L_53:
        /*0038*/ 	.byte	0x03, 0x50
        /*003a*/ 	.short	0x0000


	//----- nvinfo : EIATTR_MAXREG_COUNT
	.align		4
        /*003c*/ 	.byte	0x03, 0x1b
        /*003e*/ 	.short	0x00ff


	//----- nvinfo : EIATTR_MERCURY_ISA_VERSION
	.align		4
        /*0040*/ 	.byte	0x03, 0x5f
        /*0042*/ 	.short	0x0101


	//----- nvinfo : EIATTR_VRC_CTA_INIT_COUNT
	.align		4
        /*0044*/ 	.byte	0x02, 0x4a
	.zero		1
	.zero		1


	//----- nvinfo : EIATTR_EXIT_INSTR_OFFSETS
	.align		4
        /*0048*/ 	.byte	0x04, 0x1c
        /*004a*/ 	.short	(.L_55 - .L_54)


	//   ....[0]....
.L_54:
        /*004c*/ 	.word	0x00000110


	//----- nvinfo : EIATTR_CBANK_PARAM_SIZE
	.align		4
.L_55:
        /*0050*/ 	.byte	0x03, 0x19
        /*0052*/ 	.short	0x0014


	//----- nvinfo : EIATTR_PARAM_CBANK
	.align		4
        /*0054*/ 	.byte	0x04, 0x0a
        /*0056*/ 	.short	(.L_57 - .L_56)
	.align		4
.L_56:
        /*0058*/ 	.word	index@(.nv.constant0._Z19bit_reverse_reorderP6float2S0_i)
        /*005c*/ 	.short	0x0380
        /*005e*/ 	.short	0x0014


	//----- nvinfo : EIATTR_SW_WAR
	.align		4
.L_57:
        /*0060*/ 	.byte	0x04, 0x36
        /*0062*/ 	.short	(.L_59 - .L_58)
.L_58:
        /*0064*/ 	.word	0x00000008
.L_59:


//--------------------- .nv.callgraph             --------------------------
	.section	.nv.callgraph,"",@"SHT_CUDA_CALLGRAPH"
	.align	4
	.sectionentsize	8
	.align		4
        /*0000*/ 	.word	0x00000000
	.align		4
        /*0004*/ 	.word	0xffffffff
	.align		4
        /*0008*/ 	.word	0x00000000
	.align		4
        /*000c*/ 	.word	0xfffffffe
	.align		4
        /*0010*/ 	.word	0x00000000
	.align		4
        /*0014*/ 	.word	0xfffffffd
	.align		4
        /*0018*/ 	.word	0x00000000
	.align		4
        /*001c*/ 	.word	0xfffffffc


//--------------------- .text._Z15MatrixTransposeP6float2S0_ --------------------------
	.section	.text._Z15MatrixTransposeP6float2S0_,"ax",@progbits
	.align	128
        .global         _Z15MatrixTransposeP6float2S0_
        .type           _Z15MatrixTransposeP6float2S0_,@function
        .size           _Z15MatrixTransposeP6float2S0_,(.L_x_35 - _Z15MatrixTransposeP6float2S0_)
        .other          _Z15MatrixTransposeP6float2S0_,@"STO_CUDA_ENTRY STV_DEFAULT"
_Z15MatrixTransposeP6float2S0_:
.text._Z15MatrixTransposeP6float2S0_:
[----:B------:R-:W-:Y:S01]  /*0000*/  LDC R1, c[0x0][0x37c] ;  /* 0x0000df00ff017b82 */ /* 0x000fe20000000800 */
[----:B------:R-:W0:Y:S07]  /*0010*/  S2R R2, SR_CTAID.X ;  /* 0x0000000000027919 */ /* 0x000e2e0000002500 */
[----:B------:R-:W1:Y:S01]  /*0020*/  LDC R3, c[0x0][0x370] ;  /* 0x0000dc00ff037b82 */ /* 0x000e620000000800 */
[----:B------:R-:W2:Y:S01]  /*0030*/  LDCU.64 UR6, c[0x0][0x358] ;  /* 0x00006b00ff0677ac */ /* 0x000ea20008000a00 */
[----:B------:R-:W0:Y:S01]  /*0040*/  S2R R7, SR_TID.X ;  /* 0x0000000000077919 */ /* 0x000e220000002100 */
[----:B------:R-:W3:Y:S05]  /*0050*/  S2R R0, SR_CTAID.Y ;  /* 0x0000000000007919 */ /* 0x000eea0000002600 */
[----:B------:R-:W4:Y:S01]  /*0060*/  LDC.64 R8, c[0x0][0x388] ;  /* 0x0000e200ff087b82 */ /* 0x000f220000000a00 */
[----:B------:R-:W3:Y:S07]  /*0070*/  S2R R5, SR_TID.Y ;  /* 0x0000000000057919 */ /* 0x000eee0000002200 */
[----:B------:R-:W5:Y:S01]  /*0080*/  S2UR UR5, SR_CgaCtaId ;  /* 0x00000000000579c3 */ /* 0x000f620000008800 */
[----:B-1----:R-:W-:Y:S01]  /*0090*/  SHF.L.U32 R4, R3, 0x5, RZ ;  /* 0x0000000503047819 */ /* 0x002fe200000006ff */
[----:B------:R-:W-:-:S06]  /*00a0*/  UMOV UR4, 0x400 ;  /* 0x0000040000047882 */ /* 0x000fcc0000000000 */
[----:B------:R-:W1:Y:S01]  /*00b0*/  LDC.64 R18, c[0x0][0x380] ;  /* 0x0000e000ff127b82 */ /* 0x000e620000000a00 */
[----:B0-----:R-:W-:Y:S02]  /*00c0*/  LEA R11, R2, R7, 0x5 ;  /* 0x00000007020b7211 */ /* 0x001fe400078e28ff */
[----:B---3--:R-:W-:-:S05]  /*00d0*/  LEA R6, R0, R5, 0x5 ;  /* 0x0000000500067211 */ /* 0x008fca00078e28ff */
[----:B------:R-:W-:-:S04]  /*00e0*/  IMAD R6, R6, R4, R11 ;  /* 0x0000000406067224 */ /* 0x000fc800078e020b */
[--C-:B----4-:R-:W-:Y:S01]  /*00f0*/  IMAD.WIDE R16, R6, 0x8, R8.reuse ;  /* 0x0000000806107825 */ /* 0x110fe200078e0208 */
[CC--:B------:R-:W-:Y:S02]  /*0100*/  LEA R22, R3.reuse, R6.reuse, 0x9 ;  /* 0x0000000603167211 */ /* 0x0c0fe400078e48ff */
[C---:B------:R-:W-:Y:S02]  /*0110*/  LEA R21, R3.reuse, R6, 0x8 ;  /* 0x0000000603157211 */ /* 0x040fe400078e40ff */
[----:B------:R-:W-:Y:S01]  /*0120*/  LEA R11, R3, R22, 0x8 ;  /* 0x00000016030b7211 */ /* 0x000fe200078e40ff */
[--C-:B------:R-:W-:Y:S01]  /*0130*/  IMAD.WIDE R22, R22, 0x8, R8.reuse ;  /* 0x0000000816167825 */ /* 0x100fe200078e0208 */
[----:B--2---:R-:W2:Y:S03]  /*0140*/  LDG.E.64 R16, desc[UR6][R16.64] ;  /* 0x0000000610107981 */ /* 0x004ea6000c1e1b00 */
[----:B------:R-:W-:-:S02]  /*0150*/  IMAD.WIDE R20, R21, 0x8, R8 ;  /* 0x0000000815147825 */ /* 0x000fc400078e0208 */
[----:B------:R-:W3:Y:S02]  /*0160*/  LDG.E.64 R22, desc[UR6][R22.64] ;  /* 0x0000000616167981 */ /* 0x000ee4000c1e1b00 */
[----:B------:R-:W-:Y:S02]  /*0170*/  IMAD.WIDE R8, R11, 0x8, R8 ;  /* 0x000000080b087825 */ /* 0x000fe400078e0208 */
[----:B------:R-:W4:Y:S04]  /*0180*/  LDG.E.64 R20, desc[UR6][R20.64] ;  /* 0x0000000614147981 */ /* 0x000f28000c1e1b00 */
[----:B------:R-:W4:Y:S01]  /*0190*/  LDG.E.64 R26, desc[UR6][R8.64] ;  /* 0x00000006081a7981 */ /* 0x000f22000c1e1b00 */
[----:B-----5:R-:W-:-:S06]  /*01a0*/  ULEA UR4, UR5, UR4, 0x18 ;  /* 0x0000000405047291 */ /* 0x020fcc000f8ec0ff */
[----:B------:R-:W-:-:S05]  /*01b0*/  LEA R6, R7, UR4, 0x3 ;  /* 0x0000000407067c11 */ /* 0x000fca000f8e18ff */
[----:B------:R-:W-:Y:S01]  /*01c0*/  IMAD R24, R5, 0x108, R6 ;  /* 0x0000010805187824 */ /* 0x000fe200078e0206 */
[----:B------:R-:W-:-:S04]  /*01d0*/  LEA R6, R7, R6, 0x8 ;  /* 0x0000000607067211 */ /* 0x000fc800078e40ff */
[----:B------:R-:W-:Y:S02]  /*01e0*/  LEA R25, R5, R6, 0x3 ;  /* 0x0000000605197211 */ /* 0x000fe400078e18ff */
[----:B------:R-:W-:Y:S02]  /*01f0*/  LEA R7, R0, R7, 0x5 ;  /* 0x0000000700077211 */ /* 0x000fe400078e28ff */
[----:B------:R-:W-:-:S05]  /*0200*/  LEA R2, R2, R5, 0x5 ;  /* 0x0000000502027211 */ /* 0x000fca00078e28ff */
[----:B------:R-:W-:-:S05]  /*0210*/  IMAD R2, R4, R2, R7 ;  /* 0x0000000204027224 */ /* 0x000fca00078e0207 */
[CC--:B------:R-:W-:Y:S02]  /*0220*/  LEA R6, R3.reuse, R2.reuse, 0x9 ;  /* 0x0000000203067211 */ /* 0x0c0fe400078e48ff */
[----:B------:R-:W-:-:S05]  /*0230*/  LEA R5, R3, R2, 0x8 ;  /* 0x0000000203057211 */ /* 0x000fca00078e40ff */
[--C-:B-1----:R-:W-:Y:S01]  /*0240*/  IMAD.WIDE R4, R5, 0x8, R18.reuse ;  /* 0x0000000805047825 */ /* 0x102fe200078e0212 */
[----:B--2---:R0:W-:Y:S04]  /*0250*/  STS.64 [R24], R16 ;  /* 0x0000001018007388 */ /* 0x0041e80000000a00 */
[----:B---3--:R-:W-:Y:S04]  /*0260*/  STS.64 [R24+0x1080], R22 ;  /* 0x0010801618007388 */ /* 0x008fe80000000a00 */
[----:B----4-:R-:W-:Y:S04]  /*0270*/  STS.64 [R24+0x840], R20 ;  /* 0x0008401418007388 */ /* 0x010fe80000000a00 */
[----:B------:R-:W-:Y:S01]  /*0280*/  STS.64 [R24+0x18c0], R26 ;  /* 0x0018c01a18007388 */ /* 0x000fe20000000a00 */
[----:B------:R-:W-:Y:S06]  /*0290*/  BAR.SYNC.DEFER_BLOCKING 0x0 ;  /* 0x0000000000007b1d */ /* 0x000fec0000010000 */
[----:B------:R-:W1:Y:S04]  /*02a0*/  LDS.64 R14, [R25] ;  /* 0x00000000190e7984 */ /* 0x000e680000000a00 */
[----:B------:R-:W2:Y:S04]  /*02b0*/  LDS.64 R12, [R25+0x40] ;  /* 0x00004000190c7984 */ /* 0x000ea80000000a00 */
[----:B------:R-:W3:Y:S04]  /*02c0*/  LDS.64 R10, [R25+0x80] ;  /* 0x00008000190a7984 */ /* 0x000ee80000000a00 */
[----:B------:R-:W4:Y:S01]  /*02d0*/  LDS.64 R8, [R25+0xc0] ;  /* 0x0000c00019087984 */ /* 0x000f220000000a00 */
[----:B0-----:R-:W-:Y:S01]  /*02e0*/  LEA R17, R3, R6, 0x8 ;  /* 0x0000000603117211 */ /* 0x001fe200078e40ff */
[----:B------:R-:W-:-:S04]  /*02f0*/  IMAD.WIDE R2, R2, 0x8, R18 ;  /* 0x0000000802027825 */ /* 0x000fc800078e0212 */
[----:B------:R-:W-:-:S04]  /*0300*/  IMAD.WIDE R6, R6, 0x8, R18 ;  /* 0x0000000806067825 */ /* 0x000fc800078e0212 */
[----:B------:R-:W-:Y:S01]  /*0310*/  IMAD.WIDE R18, R17, 0x8, R18 ;  /* 0x0000000811127825 */ /* 0x000fe200078e0212 */
[----:B-1----:R-:W-:Y:S04]  /*0320*/  STG.E.64 desc[UR6][R2.64], R14 ;  /* 0x0000000e02007986 */ /* 0x002fe8000c101b06 */
[----:B--2---:R-:W-:Y:S04]  /*0330*/  STG.E.64 desc[UR6][R4.64], R12 ;  /* 0x0000000c04007986 */ /* 0x004fe8000c101b06 */
[----:B---3--:R-:W-:Y:S04]  /*0340*/  STG.E.64 desc[UR6][R6.64], R10 ;  /* 0x0000000a06007986 */ /* 0x008fe8000c101b06 */
[----:B----4-:R-:W-:Y:S01]  /*0350*/  STG.E.64 desc[UR6][R18.64], R8 ;  /* 0x0000000812007986 */ /* 0x010fe2000c101b06 */
[----:B------:R-:W-:Y:S05]  /*0360*/  EXIT ;  /* 0x000000000000794d */ /* 0x000fea0003800000 */
.L_x_0:
[----:B------:R-:W-:-:S00]  /*0370*/  BRA `(.L_x_0) ;  /* 0xfffffffc00fc7947 */ /* 0x000fc0000383ffff */
[----:B------:R-:W-:-:S00]  /*0380*/  NOP ;  /* 0x0000000000007918 */ /* 0x000fc00000000000 */
[----:B------:R-:W-:-:S00]  /*0390*/  NOP ;  /* 0x0000000000007918 */ /* 0x000fc00000000000 */
[----:B------:R-:W-:-:S00]  /*03a0*/  NOP ;  /* 0x0000000000007918 */ /* 0x000fc00000000000 */
[----:B------:R-:W-:-:S00]  /*03b0*/  NOP ;  /* 0x0000000000007918 */ /* 0x000fc00000000000 */
[----:B------:R-:W-:-:S00]  /*03c0*/  NOP ;  /* 0x0000000000007918 */ /* 0x000fc00000000000 */
[----:B------:R-:W-:-:S00]  /*03d0*/  NOP ;  /* 0x0000000000007918 */ /* 0x000fc00000000000 */
[----:B------:R-:W-:-:S00]  /*03e0*/  NOP ;  /* 0x0000000000007918 */ /* 0x000fc00000000000 */
[----:B------:R-:W-:-:S00]  /*03f0*/  NOP ;  /* 0x0000000000007918 */ /* 0x000fc00000000000 */
.L_x_35:


//--------------------- .text._Z6fft_2dP6float2i  --------------------------
	.section	.text._Z6fft_2dP6float2i,"ax",@progbits
	.align	128
        .global         _Z6fft_2dP6float2i
        .type           _Z6fft_2dP6float2i,@function
        .size           _Z6fft_2dP6float2i,(.L_x_34 - _Z6fft_2dP6float2i)
        .other          _Z6fft_2dP6float2i,@"STO_CUDA_ENTRY STV_DEFAULT"
_Z6fft_2dP6float2i:
.text._Z6fft_2dP6float2i:
[----:B------:R-:W-:Y:S01]  /*0000*/  LDC R1, c[0x0][0x37c] ;  /* 0x0000df00ff017b82 */ /* 0x000fe20000000800 */
[----:B------:R-:W0:Y:S07]  /*0010*/  S2R R5, SR_TID.X ;  /* 0x0000000000057919 */ /* 0x000e2e0000002100 */
[----:B------:R-:W1:Y:S01]  /*0020*/  S2UR UR4, SR_CTAID.Y ;  /* 0x00000000000479c3 */ /* 0x000e620000002600 */
[----:B------:R-:W2:Y:S07]  /*0030*/  LDCU.64 UR8, c[0x0][0x358] ;  /* 0x00006b00ff0877ac */ /* 0x000eae0008000a00 */
[----:B------:R-:W3:Y:S01]  /*0040*/  LDC.64 R10, c[0x0][0x380] ;  /* 0x0000e000ff0a7b82 */ /* 0x000ee20000000a00 */
[----:B-1----:R-:W-:-:S06]  /*0050*/  USHF.L.U32 UR4, UR4, 0xa, URZ ;  /* 0x0000000a04047899 */ /* 0x002fcc00080006ff */
[----:B0-----:R-:W-:-:S05]  /*0060*/  LOP3.LUT R3, R5, UR4, RZ, 0xfc, !PT ;  /* 0x0000000405037c12 */ /* 0x001fca000f8efcff */
[----:B---3--:R-:W-:-:S05]  /*0070*/  IMAD.WIDE.U32 R10, R3, 0x8, R10 ;  /* 0x00000008030a7825 */ /* 0x008fca00078e000a */
[----:B--2---:R-:W2:Y:S04]  /*0080*/  LDG.E.64 R2, desc[UR8][R10.64] ;  /* 0x000000080a027981 */ /* 0x004ea8000c1e1b00 */
[----:B------:R-:W3:Y:S01]  /*0090*/  LDG.E.64 R6, desc[UR8][R10.64+0x1000] ;  /* 0x001000080a067981 */ /* 0x000ee2000c1e1b00 */
[----:B------:R-:W0:Y:S01]  /*00a0*/  S2UR UR5, SR_CgaCtaId ;  /* 0x00000000000579c3 */ /* 0x000e220000008800 */
[----:B------:R-:W-:Y:S02]  /*00b0*/  UMOV UR4, 0x400 ;  /* 0x0000040000047882 */ /* 0x000fe40000000000 */
[----:B0-----:R-:W-:Y:S02]  /*00c0*/  ULEA UR5, UR5, UR4, 0x18 ;  /* 0x0000000405057291 */ /* 0x001fe4000f8ec0ff */
[----:B------:R-:W0:Y:S04]  /*00d0*/  LDCU UR4, c[0x0][0x388] ;  /* 0x00007100ff0477ac */ /* 0x000e280008000800 */
[----:B------:R-:W-:Y:S01]  /*00e0*/  LEA R4, R5, UR5, 0x3 ;  /* 0x0000000505047c11 */ /* 0x000fe2000f8e18ff */
[----:B0-----:R-:W-:-:S04]  /*00f0*/  UISETP.GE.AND UP0, UPT, UR4, 0x1, UPT ;  /* 0x000000010400788c */ /* 0x001fc8000bf06270 */
[----:B--2---:R0:W-:Y:S04]  /*0100*/  STS.64 [R4], R2 ;  /* 0x0000000204007388 */ /* 0x0041e80000000a00 */
[----:B---3--:R0:W-:Y:S01]  /*0110*/  STS.64 [R4+0x1000], R6 ;  /* 0x0010000604007388 */ /* 0x0081e20000000a00 */
[----:B------:R-:W-:Y:S06]  /*0120*/  BAR.SYNC.DEFER_BLOCKING 0x0 ;  /* 0x0000000000007b1d */ /* 0x000fec0000010000 */
[----:B------:R-:W-:Y:S05]  /*0130*/  BRA.U !UP0, `(.L_x_1) ;  /* 0x0000001508ac7547 */ /* 0x000fea000b800000 */
[----:B------:R-:W-:-:S05]  /*0140*/  UMOV UR6, 0x1 ;  /* 0x0000000100067882 */ /* 0x000fca0000000000 */
.L_x_26:
[----:B------:R-:W-:Y:S01]  /*0150*/  IMAD.MOV.U32 R0, RZ, RZ, 0x1 ;  /* 0x00000001ff007424 */ /* 0x000fe200078e00ff */
[----:B-1----:R-:W1:Y:S04]  /*0160*/  LDCU UR7, c[0x0][0x388] ;  /* 0x00007100ff0777ac */ /* 0x002e680008000800 */
[----:B----4-:R-:W-:Y:S01]  /*0170*/  SHF.L.U32 R12, R0, UR6, RZ ;  /* 0x00000006000c7c19 */ /* 0x010fe200080006ff */
[----:B------:R-:W-:Y:S01]  /*0180*/  UMOV UR4, UR6 ;  /* 0x0000000600047c82 */ /* 0x000fe20008000000 */
[----:B------:R-:W-:Y:S02]  /*0190*/  UIADD3 UR6, UPT, UPT, UR6, 0x1, URZ ;  /* 0x0000000106067890 */ /* 0x000fe4000fffe0ff */
[----:B------:R-:W-:Y:S01]  /*01a0*/  ISETP.GE.AND P0, PT, R12, 0x2, PT ;  /* 0x000000020c00780c */ /* 0x000fe20003f06270 */
[----:B-1----:R-:W-:-:S12]  /*01b0*/  UISETP.NE.AND UP0, UPT, UR4, UR7, UPT ;  /* 0x000000070400728c */ /* 0x002fd8000bf05270 */
[----:B0-23--:R-:W-:Y:S05]  /*01c0*/  @!P0 BRA `(.L_x_2) ;  /* 0x0000001400808947 */ /* 0x00dfea0003800000 */
[----:B0-----:R-:W-:Y:S02]  /*01d0*/  LEA.HI R2, R12, R12, RZ, 0x1 ;  /* 0x0000000c0c027211 */ /* 0x001fe400078f08ff */
[----:B------:R-:W0:Y:S01]  /*01e0*/  I2F.F64.U32 R12, R12 ;  /* 0x0000000c000c7312 */ /* 0x000e220000201800 */
[----:B------:R-:W-:Y:S02]  /*01f0*/  SHF.L.U32 R3, R5, UR4, RZ ;  /* 0x0000000405037c19 */ /* 0x000fe400080006ff */
[----:B------:R-:W-:-:S04]  /*0200*/  SHF.R.S32.HI R2, RZ, 0x1, R2 ;  /* 0x00000001ff027819 */ /* 0x000fc80000011402 */
[C---:B------:R-:W-:Y:S01]  /*0210*/  LOP3.LUT R30, R2.reuse, 0x3, RZ, 0xc0, !PT ;  /* 0x00000003021e7812 */ /* 0x040fe200078ec0ff */
[----:B------:R-:W-:-:S05]  /*0220*/  VIADD R0, R2, 0xffffffff ;  /* 0xffffffff02007836 */ /* 0x000fca0000000000 */
[----:B------:R-:W-:Y:S01]  /*0230*/  ISETP.GE.U32.AND P0, PT, R0, 0x3, PT ;  /* 0x000000030000780c */ /* 0x000fe20003f06070 */
[----:B------:R-:W-:-:S12]  /*0240*/  HFMA2 R0, -RZ, RZ, 0, 0 ;  /* 0x00000000ff007431 */ /* 0x000fd800000001ff */
[----:B0-----:R-:W-:Y:S05]  /*0250*/  @!P0 BRA `(.L_x_3) ;  /* 0x0000000c00048947 */ /* 0x001fea0003800000 */
[----:B------:R-:W-:Y:S01]  /*0260*/  LOP3.LUT R0, R2, 0x3ffffffc, RZ, 0xc0, !PT ;  /* 0x3ffffffc02007812 */ /* 0x000fe200078ec0ff */
[----:B------:R-:W-:-:S06]  /*0270*/  UMOV UR4, URZ ;  /* 0x000000ff00047c82 */ /* 0x000fcc0008000000 */
.L_x_16:
[----:B0123--:R-:W-:Y:S01]  /*0280*/  VIADD R29, R3, UR4 ;  /* 0x00000004031d7c36 */ /* 0x00ffe20008000000 */
[----:B------:R-:W-:Y:S03]  /*0290*/  BSSY.RECONVERGENT B0, `(.L_x_4) ;  /* 0x0000030000007945 */ /* 0x000fe60003800200 */
[----:B------:R-:W-:Y:S01]  /*02a0*/  IMAD.IADD R28, R2, 0x1, R29 ;  /* 0x00000001021c7824 */ /* 0x000fe200078e021d */
[----:B------:R-:W-:-:S04]  /*02b0*/  LEA R29, R29, UR5, 0x3 ;  /* 0x000000051d1d7c11 */ /* 0x000fc8000f8e18ff */
[----:B------:R-:W-:Y:S02]  /*02c0*/  ISETP.GT.AND P0, PT, R28, 0x3ff, PT ;  /* 0x000003ff1c00780c */ /* 0x000fe40003f04270 */
[----:B------:R-:W-:-:S11]  /*02d0*/  LEA R9, R2, R29, 0x3 ;  /* 0x0000001d02097211 */ /* 0x000fd600078e18ff */
[----:B------:R-:W-:Y:S05]  /*02e0*/  @P0 BRA `(.L_x_5) ;  /* 0x0000000000a80947 */ /* 0x000fea0003800000 */
[----:B------:R-:W0:Y:S01]  /*02f0*/  MUFU.RCP64H R7, R13 ;  /* 0x0000000d00077308 */ /* 0x000e220000001800 */
[----:B------:R-:W-:Y:S01]  /*0300*/  IMAD.MOV.U32 R6, RZ, RZ, 0x1 ;  /* 0x00000001ff067424 */ /* 0x000fe200078e00ff */
[----:B------:R-:W-:Y:S01]  /*0310*/  UMOV UR10, 0x54442d18 ;  /* 0x54442d18000a7882 */ /* 0x000fe20000000000 */
[----:B------:R-:W-:-:S04]  /*0320*/  UMOV UR11, 0x401921fb ;  /* 0x401921fb000b7882 */ /* 0x000fc80000000000 */
[----:B0-----:R-:W-:-:S08]  /*0330*/  DFMA R14, -R12, R6, 1 ;  /* 0x3ff000000c0e742b */ /* 0x001fd00000000106 */
[----:B------:R-:W-:Y:S02]  /*0340*/  DFMA R16, R14, R14, R14 ;  /* 0x0000000e0e10722b */ /* 0x000fe4000000000e */
[----:B------:R-:W0:Y:S06]  /*0350*/  I2F.F64.U32 R14, UR4 ;  /* 0x00000004000e7d12 */ /* 0x000e2c0008201800 */
[----:B------:R-:W-:-:S08]  /*0360*/  DFMA R16, R6, R16, R6 ;  /* 0x000000100610722b */ /* 0x000fd00000000006 */
[----:B------:R-:W-:Y:S02]  /*0370*/  DFMA R6, -R12, R16, 1 ;  /* 0x3ff000000c06742b */ /* 0x000fe40000000110 */
[----:B0-----:R-:W-:-:S06]  /*0380*/  DMUL R14, R14, UR10 ;  /* 0x0000000a0e0e7c28 */ /* 0x001fcc0008000000 */
[----:B------:R-:W-:-:S04]  /*0390*/  DFMA R6, R16, R6, R16 ;  /* 0x000000061006722b */ /* 0x000fc80000000010 */
[----:B------:R-:W-:-:S04]  /*03a0*/  FSETP.GEU.AND P1, PT, |R15|, 6.5827683646048100446e-37, PT ;  /* 0x036000000f00780b */ /* 0x000fc80003f2e200 */
[----:B------:R-:W-:-:S08]  /*03b0*/  DMUL R16, R14, R6 ;  /* 0x000000060e107228 */ /* 0x000fd00000000000 */
[----:B------:R-:W-:-:S08]  /*03c0*/  DFMA R18, -R12, R16, R14 ;  /* 0x000000100c12722b */ /* 0x000fd0000000010e */
[----:B------:R-:W-:-:S10]  /*03d0*/  DFMA R6, R6, R18, R16 ;  /* 0x000000120606722b */ /* 0x000fd40000000010 */
[----:B------:R-:W-:-:S05]  /*03e0*/  FFMA R8, RZ, R13, R7 ;  /* 0x0000000dff087223 */ /* 0x000fca0000000007 */
[----:B------:R-:W-:-:S13]  /*03f0*/  FSETP.GT.AND P0, PT, |R8|, 1.469367938527859385e-39, PT ;  /* 0x001000000800780b */ /* 0x000fda0003f04200 */
[----:B------:R-:W-:Y:S05]  /*0400*/  @P0 BRA P1, `(.L_x_6) ;  /* 0x0000000000200947 */ /* 0x000fea0000800000 */
[----:B------:R-:W-:Y:S01]  /*0410*/  IMAD.MOV.U32 R18, RZ, RZ, R14 ;  /* 0x000000ffff127224 */ /* 0x000fe200078e000e */
[----:B------:R-:W-:Y:S01]  /*0420*/  MOV R19, R15 ;  /* 0x0000000f00137202 */ /* 0x000fe20000000f00 */
[----:B------:R-:W-:Y:S01]  /*0430*/  IMAD.MOV.U32 R16, RZ, RZ, R12 ;  /* 0x000000ffff107224 */ /* 0x000fe200078e000c */
[----:B------:R-:W-:Y:S01]  /*0440*/  MOV R6, 0x470 ;  /* 0x0000047000067802 */ /* 0x000fe20000000f00 */
[----:B------:R-:W-:-:S07]  /*0450*/  IMAD.MOV.U32 R17, RZ, RZ, R13 ;  /* 0x000000ffff117224 */ /* 0x000fce00078e000d */
[----:B------:R-:W-:Y:S05]  /*0460*/  CALL.REL.NOINC `($__internal_0_$__cuda_sm20_div_rn_f64_full) ;  /* 0x0000001000f47944 */ /* 0x000fea0003c00000 */
[----:B------:R-:W-:Y:S01]  /*0470*/  MOV R6, R22 ;  /* 0x0000001600067202 */ /* 0x000fe20000000f00 */
[----:B------:R-:W-:-:S07]  /*0480*/  IMAD.MOV.U32 R7, RZ, RZ, R23 ;  /* 0x000000ffff077224 */ /* 0x000fce00078e0017 */
.L_x_6:
[----:B------:R-:W0:Y:S01]  /*0490*/  LDS.64 R16, [R9] ;  /* 0x0000000009107984 */ /* 0x000e220000000a00 */
[----:B------:R-:W1:Y:S03]  /*04a0*/  F2F.F32.F64 R6, R6 ;  /* 0x0000000600067310 */ /* 0x000e660000301000 */
[----:B------:R-:W2:Y:S01]  /*04b0*/  LDS.64 R14, [R29] ;  /* 0x000000001d0e7984 */ /* 0x000ea20000000a00 */
[----:B-1----:R-:W-:-:S04]  /*04c0*/  FMUL.RZ R20, R6, 0.15915493667125701904 ;  /* 0x3e22f98306147820 */ /* 0x002fc8000040c000 */
[----:B------:R-:W0:Y:S08]  /*04d0*/  MUFU.SIN R18, R20 ;  /* 0x0000001400127308 */ /* 0x000e300000000400 */
[----:B------:R-:W1:Y:S01]  /*04e0*/  MUFU.COS R8, R20 ;  /* 0x0000001400087308 */ /* 0x000e620000000000 */
[C---:B0-----:R-:W-:Y:S01]  /*04f0*/  FMUL R21, R18.reuse, R16 ;  /* 0x0000001012157220 */ /* 0x041fe20000400000 */
[----:B------:R-:W-:-:S03]  /*0500*/  FMUL R19, R18, R17 ;  /* 0x0000001112137220 */ /* 0x000fc60000400000 */
[C---:B-1----:R-:W-:Y:S01]  /*0510*/  FFMA R18, R8.reuse, R17, -R21 ;  /* 0x0000001108127223 */ /* 0x042fe20000000815 */
[----:B------:R-:W-:-:S03]  /*0520*/  FFMA R19, R8, R16, R19 ;  /* 0x0000001008137223 */ /* 0x000fc60000000013 */
[C-C-:B--2---:R-:W-:Y:S01]  /*0530*/  FADD R17, R15.reuse, R18.reuse ;  /* 0x000000120f117221 */ /* 0x144fe20000000000 */
[C-C-:B------:R-:W-:Y:S01]  /*0540*/  FADD R16, R14.reuse, R19.reuse ;  /* 0x000000130e107221 */ /* 0x140fe20000000000 */
[----:B------:R-:W-:Y:S01]  /*0550*/  FADD R15, R15, -R18 ;  /* 0x800000120f0f7221 */ /* 0x000fe20000000000 */
[----:B------:R-:W-:-:S03]  /*0560*/  FADD R14, R14, -R19 ;  /* 0x800000130e0e7221 */ /* 0x000fc60000000000 */
[----:B------:R0:W-:Y:S04]  /*0570*/  STS.64 [R29], R16 ;  /* 0x000000101d007388 */ /* 0x0001e80000000a00 */
[----:B------:R0:W-:Y:S02]  /*0580*/  STS.64 [R9], R14 ;  /* 0x0000000e09007388 */ /* 0x0001e40000000a00 */
.L_x_5:
[----:B------:R-:W-:Y:S05]  /*0590*/  BSYNC.RECONVERGENT B0 ;  /* 0x0000000000007941 */ /* 0x000fea0003800200 */
.L_x_4:
[----:B------:R-:W-:Y:S01]  /*05a0*/  VIADD R6, R28, 0x1 ;  /* 0x000000011c067836 */ /* 0x000fe20000000000 */
[----:B------:R-:W-:Y:S04]  /*05b0*/  BSSY.RECONVERGENT B0, `(.L_x_7) ;  /* 0x000002c000007945 */ /* 0x000fe80003800200 */
[----:B------:R-:W-:-:S13]  /*05c0*/  ISETP.GT.AND P0, PT, R6, 0x3ff, PT ;  /* 0x000003ff0600780c */ /* 0x000fda0003f04270 */
[----:B------:R-:W-:Y:S05]  /*05d0*/  @P0 BRA `(.L_x_8) ;  /* 0x0000000000a40947 */ /* 0x000fea0003800000 */
[----:B------:R-:W0:Y:S01]  /*05e0*/  MUFU.RCP64H R7, R13 ;  /* 0x0000000d00077308 */ /* 0x000e220000001800 */
[----:B------:R-:W-:Y:S01]  /*05f0*/  HFMA2 R6, -RZ, RZ, 0, 5.9604644775390625e-08 ;  /* 0x00000001ff067431 */ /* 0x000fe200000001ff */
[----:B------:R-:W-:Y:S01]  /*0600*/  UIADD3 UR7, UPT, UPT, UR4, 0x1, URZ ;  /* 0x0000000104077890 */ /* 0x000fe2000fffe0ff */
[----:B------:R-:W-:Y:S01]  /*0610*/  UMOV UR10, 0x54442d18 ;  /* 0x54442d18000a7882 */ /* 0x000fe20000000000 */
[----:B------:R-:W-:-:S07]  /*0620*/  UMOV UR11, 0x401921fb ;  /* 0x401921fb000b7882 */ /* 0x000fce0000000000 */
[----:B------:R-:W1:Y:S01]  /*0630*/  I2F.F64.U32 R18, UR7 ;  /* 0x0000000700127d12 */ /* 0x000e620008201800 */
[----:B0-----:R-:W-:-:S08]  /*0640*/  DFMA R14, -R12, R6, 1 ;  /* 0x3ff000000c0e742b */ /* 0x001fd00000000106 */
[----:B------:R-:W-:Y:S02]  /*0650*/  DFMA R14, R14, R14, R14 ;  /* 0x0000000e0e0e722b */ /* 0x000fe4000000000e */
[----:B-1----:R-:W-:-:S06]  /*0660*/  DMUL R18, R18, UR10 ;  /* 0x0000000a12127c28 */ /* 0x002fcc0008000000 */
[----:B------:R-:W-:-:S04]  /*0670*/  DFMA R14, R6, R14, R6 ;  /* 0x0000000e060e722b */ /* 0x000fc80000000006 */
[----:B------:R-:W-:-:S04]  /*0680*/  FSETP.GEU.AND P1, PT, |R19|, 6.5827683646048100446e-37, PT ;  /* 0x036000001300780b */ /* 0x000fc80003f2e200 */
[----:B------:R-:W-:-:S08]  /*0690*/  DFMA R6, -R12, R14, 1 ;  /* 0x3ff000000c06742b */ /* 0x000fd0000000010e */
[----:B------:R-:W-:-:S08]  /*06a0*/  DFMA R16, R14, R6, R14 ;  /* 0x000000060e10722b */ /* 0x000fd0000000000e */
[----:B------:R-:W-:-:S08]  /*06b0*/  DMUL R6, R16, R18 ;  /* 0x0000001210067228 */ /* 0x000fd00000000000 */
[----:B------:R-:W-:-:S08]  /*06c0*/  DFMA R14, -R12, R6, R18 ;  /* 0x000000060c0e722b */ /* 0x000fd00000000112 */
[----:B------:R-:W-:-:S10]  /*06d0*/  DFMA R6, R16, R14, R6 ;  /* 0x0000000e1006722b */ /* 0x000fd40000000006 */
[----:B------:R-:W-:-:S05]  /*06e0*/  FFMA R8, RZ, R13, R7 ;  /* 0x0000000dff087223 */ /* 0x000fca0000000007 */
[----:B------:R-:W-:-:S13]  /*06f0*/  FSETP.GT.AND P0, PT, |R8|, 1.469367938527859385e-39, PT ;  /* 0x001000000800780b */ /* 0x000fda0003f04200 */
[----:B------:R-:W-:Y:S05]  /*0700*/  @P0 BRA P1, `(.L_x_9) ;  /* 0x0000000000180947 */ /* 0x000fea0000800000 */
[----:B------:R-:W-:Y:S01]  /*0710*/  IMAD.MOV.U32 R16, RZ, RZ, R12 ;  /* 0x000000ffff107224 */ /* 0x000fe200078e000c */
[----:B------:R-:W-:Y:S01]  /*0720*/  MOV R6, 0x750 ;  /* 0x0000075000067802 */ /* 0x000fe20000000f00 */
[----:B------:R-:W-:-:S07]  /*0730*/  IMAD.MOV.U32 R17, RZ, RZ, R13 ;  /* 0x000000ffff117224 */ /* 0x000fce00078e000d */
[----:B------:R-:W-:Y:S05]  /*0740*/  CALL.REL.NOINC `($__internal_0_$__cuda_sm20_div_rn_f64_full) ;  /* 0x00000010003c7944 */ /* 0x000fea0003c00000 */
[----:B------:R-:W-:Y:S01]  /*0750*/  MOV R6, R22 ;  /* 0x0000001600067202 */ /* 0x000fe20000000f00 */
[----:B------:R-:W-:-:S07]  /*0760*/  IMAD.MOV.U32 R7, RZ, RZ, R23 ;  /* 0x000000ffff077224 */ /* 0x000fce00078e0017 */
.L_x_9:
[----:B------:R-:W0:Y:S01]  /*0770*/  LDS.64 R16, [R9+0x8] ;  /* 0x0000080009107984 */ /* 0x000e220000000a00 */
[----:B------:R-:W1:Y:S03]  /*0780*/  F2F.F32.F64 R6, R6 ;  /* 0x0000000600067310 */ /* 0x000e660000301000 */
[----:B------:R-:W2:Y:S01]  /*0790*/  LDS.64 R14, [R29+0x8] ;  /* 0x000008001d0e7984 */ /* 0x000ea20000000a00 */
        /* <DEDUP_REMOVED lines=11> */
[----:B------:R1:W-:Y:S04]  /*0850*/  STS.64 [R29+0x8], R16 ;  /* 0x000008101d007388 */ /* 0x0003e80000000a00 */
[----:B------:R1:W-:Y:S02]  /*0860*/  STS.64 [R9+0x8], R14 ;  /* 0x0000080e09007388 */ /* 0x0003e40000000a00 */
.L_x_8:
[----:B------:R-:W-:Y:S05]  /*0870*/  BSYNC.RECONVERGENT B0 ;  /* 0x0000000000007941 */ /* 0x000fea0003800200 */
.L_x_7:
        /* <DEDUP_REMOVED lines=9> */
[----:B------:R-:W2:Y:S01]  /*0910*/  I2F.F64.U32 R18, UR7 ;  /* 0x0000000700127d12 */ /* 0x000ea20008201800 */
[----:B01----:R-:W-:-:S08]  /*0920*/  DFMA R14, -R12, R6, 1 ;  /* 0x3ff000000c0e742b */ /* 0x003fd00000000106 */
[----:B------:R-:W-:Y:S02]  /*0930*/  DFMA R14, R14, R14, R14 ;  /* 0x0000000e0e0e722b */ /* 0x000fe4000000000e */
[----:B--2---:R-:W-:-:S06]  /*0940*/  DMUL R18, R18, UR10 ;  /* 0x0000000a12127c28 */ /* 0x004fcc0008000000 */
        /* <DEDUP_REMOVED lines=16> */
.L_x_12:
        /* <DEDUP_REMOVED lines=16> */
.L_x_11:
[----:B------:R-:W-:Y:S05]  /*0b50*/  BSYNC.RECONVERGENT B0 ;  /* 0x0000000000007941 */ /* 0x000fea0003800200 */
.L_x_10:
        /* <DEDUP_REMOVED lines=9> */
[----:B------:R-:W3:Y:S01]  /*0bf0*/  I2F.F64.U32 R18, UR7 ;  /* 0x0000000700127d12 */ /* 0x000ee20008201800 */
[----:B012---:R-:W-:-:S08]  /*0c00*/  DFMA R14, -R12, R6, 1 ;  /* 0x3ff000000c0e742b */ /* 0x007fd00000000106 */
[----:B------:R-:W-:Y:S02]  /*0c10*/  DFMA R14, R14, R14, R14 ;  /* 0x0000000e0e0e722b */ /* 0x000fe4000000000e */
[----:B---3--:R-:W-:-:S06]  /*0c20*/  DMUL R18, R18, UR10 ;  /* 0x0000000a12127c28 */ /* 0x008fcc0008000000 */
        /* <DEDUP_REMOVED lines=16> */
.L_x_15:
        /* <DEDUP_REMOVED lines=16> */
.L_x_14:
[----:B------:R-:W-:Y:S05]  /*0e30*/  BSYNC.RECONVERGENT B0 ;  /* 0x0000000000007941 */ /* 0x000fea0003800200 */
.L_x_13:
[----:B------:R-:W-:-:S06]  /*0e40*/  UIADD3 UR4, UPT, UPT, UR4, 0x4, URZ ;  /* 0x0000000404047890 */ /* 0x000fcc000fffe0ff */
[----:B------:R-:W-:-:S13]  /*0e50*/  ISETP.NE.AND P0, PT, R0, UR4, PT ;  /* 0x0000000400007c0c */ /* 0x000fda000bf05270 */
[----:B------:R-:W-:Y:S05]  /*0e60*/  @P0 BRA `(.L_x_16) ;  /* 0xfffffff400040947 */ /* 0x000fea000383ffff */
.L_x_3:
[----:B------:R-:W-:-:S13]  /*0e70*/  ISETP.NE.AND P0, PT, R30, RZ, PT ;  /* 0x000000ff1e00720c */ /* 0x000fda0003f05270 */
[----:B------:R-:W-:Y:S05]  /*0e80*/  @!P0 BRA `(.L_x_2) ;  /* 0x0000000800508947 */ /* 0x000fea0003800000 */
[----:B------:R-:W-:-:S13]  /*0e90*/  ISETP.NE.AND P0, PT, R30, 0x1, PT ;  /* 0x000000011e00780c */ /* 0x000fda0003f05270 */
[----:B------:R-:W-:Y:S05]  /*0ea0*/  @!P0 BRA `(.L_x_17) ;  /* 0x00000004007c8947 */ /* 0x000fea0003800000 */
[----:B0123--:R-:W-:Y:S01]  /*0eb0*/  IMAD.IADD R29, R3, 0x1, R0 ;  /* 0x00000001031d7824 */ /* 0x00ffe200078e0200 */
[----:B------:R-:W-:Y:S04]  /*0ec0*/  BSSY.RECONVERGENT B0, `(.L_x_18) ;  /* 0x000002e000007945 */ /* 0x000fe80003800200 */
[----:B------:R-:W-:Y:S02]  /*0ed0*/  IADD3 R28, PT, PT, R2, R29, RZ ;  /* 0x0000001d021c7210 */ /* 0x000fe40007ffe0ff */
[----:B------:R-:W-:Y:S02]  /*0ee0*/  LEA R29, R29, UR5, 0x3 ;  /* 0x000000051d1d7c11 */ /* 0x000fe4000f8e18ff */
[----:B------:R-:W-:-:S03]  /*0ef0*/  ISETP.GT.AND P0, PT, R28, 0x3ff, PT ;  /* 0x000003ff1c00780c */ /* 0x000fc60003f04270 */
[----:B------:R-:W-:-:S10]  /*0f00*/  IMAD R9, R2, 0x8, R29 ;  /* 0x0000000802097824 */ /* 0x000fd400078e021d */
[----:B------:R-:W-:Y:S05]  /*0f10*/  @P0 BRA `(.L_x_19) ;  /* 0x0000000000a00947 */ /* 0x000fea0003800000 */
[----:B------:R-:W0:Y:S01]  /*0f20*/  MUFU.RCP64H R7, R13 ;  /* 0x0000000d00077308 */ /* 0x000e220000001800 */
[----:B------:R-:W-:Y:S01]  /*0f30*/  HFMA2 R6, -RZ, RZ, 0, 5.9604644775390625e-08 ;  /* 0x00000001ff067431 */ /* 0x000fe200000001ff */
[----:B------:R-:W-:Y:S01]  /*0f40*/  UMOV UR10, 0x54442d18 ;  /* 0x54442d18000a7882 */ /* 0x000fe20000000000 */
[----:B------:R-:W-:-:S05]  /*0f50*/  UMOV UR11, 0x401921fb ;  /* 0x401921fb000b7882 */ /* 0x000fca0000000000 */
[----:B------:R-:W1:Y:S01]  /*0f60*/  I2F.F64.U32 R18, R0 ;  /* 0x0000000000127312 */ /* 0x000e620000201800 */
[----:B0-----:R-:W-:Y:S02]  /*0f70*/  DFMA R14, -R12, R6, 1 ;  /* 0x3ff000000c0e742b */ /* 0x001fe40000000106 */
[----:B-1----:R-:W-:-:S06]  /*0f80*/  DMUL R18, R18, UR10 ;  /* 0x0000000a12127c28 */ /* 0x002fcc0008000000 */
[----:B------:R-:W-:-:S08]  /*0f90*/  DFMA R14, R14, R14, R14 ;  /* 0x0000000e0e0e722b */ /* 0x000fd0000000000e */
[----:B------:R-:W-:Y:S01]  /*0fa0*/  DFMA R14, R6, R14, R6 ;  /* 0x0000000e060e722b */ /* 0x000fe20000000006 */
[----:B------:R-:W-:-:S07]  /*0fb0*/  FSETP.GEU.AND P1, PT, |R19|, 6.5827683646048100446e-37, PT ;  /* 0x036000001300780b */ /* 0x000fce0003f2e200 */
        /* <DEDUP_REMOVED lines=9> */
[----:B------:R-:W-:Y:S02]  /*1050*/  MOV R17, R13 ;  /* 0x0000000d00117202 */ /* 0x000fe40000000f00 */
[----:B------:R-:W-:-:S07]  /*1060*/  MOV R6, 0x1080 ;  /* 0x0000108000067802 */ /* 0x000fce0000000f00 */
[----:B------:R-:W-:Y:S05]  /*1070*/  CALL.REL.NOINC `($__internal_0_$__cuda_sm20_div_rn_f64_full) ;  /* 0x0000000400f07944 */ /* 0x000fea0003c00000 */
[----:B------:R-:W-:Y:S01]  /*1080*/  IMAD.MOV.U32 R6, RZ, RZ, R22 ;  /* 0x000000ffff067224 */ /* 0x000fe200078e0016 */
[----:B------:R-:W-:-:S07]  /*1090*/  MOV R7, R23 ;  /* 0x0000001700077202 */ /* 0x000fce0000000f00 */
.L_x_20:
        /* <DEDUP_REMOVED lines=16> */
.L_x_19:
[----:B------:R-:W-:Y:S05]  /*11a0*/  BSYNC.RECONVERGENT B0 ;  /* 0x0000000000007941 */ /* 0x000fea0003800200 */
.L_x_18:
[----:B------:R-:W-:Y:S01]  /*11b0*/  VIADD R28, R28, 0x1 ;  /* 0x000000011c1c7836 */ /* 0x000fe20000000000 */
[----:B------:R-:W-:Y:S04]  /*11c0*/  BSSY.RECONVERGENT B0, `(.L_x_21) ;  /* 0x000002c000007945 */ /* 0x000fe80003800200 */
[----:B------:R-:W-:-:S13]  /*11d0*/  ISETP.GT.AND P0, PT, R28, 0x3ff, PT ;  /* 0x000003ff1c00780c */ /* 0x000fda0003f04270 */
[----:B------:R-:W-:Y:S05]  /*11e0*/  @P0 BRA `(.L_x_22) ;  /* 0x0000000000a40947 */ /* 0x000fea0003800000 */
[----:B0-----:R-:W0:Y:S01]  /*11f0*/  MUFU.RCP64H R15, R13 ;  /* 0x0000000d000f7308 */ /* 0x001e220000001800 */
[----:B------:R-:W-:Y:S02]  /*1200*/  HFMA2 R14, -RZ, RZ, 0, 5.9604644775390625e-08 ;  /* 0x00000001ff0e7431 */ /* 0x000fe400000001ff */
[----:B------:R-:W-:Y:S01]  /*1210*/  VIADD R8, R0, 0x1 ;  /* 0x0000000100087836 */ /* 0x000fe20000000000 */
[----:B------:R-:W-:Y:S01]  /*1220*/  UMOV UR10, 0x54442d18 ;  /* 0x54442d18000a7882 */ /* 0x000fe20000000000 */
[----:B------:R-:W-:Y:S02]  /*1230*/  UMOV UR11, 0x401921fb ;  /* 0x401921fb000b7882 */ /* 0x000fe40000000000 */
[----:B0-----:R-:W-:-:S08]  /*1240*/  DFMA R6, -R12, R14, 1 ;  /* 0x3ff000000c06742b */ /* 0x001fd0000000010e */
[----:B------:R-:W-:Y:S02]  /*1250*/  DFMA R16, R6, R6, R6 ;  /* 0x000000060610722b */ /* 0x000fe40000000006 */
[----:B------:R-:W0:Y:S06]  /*1260*/  I2F.F64.U32 R6, R8 ;  /* 0x0000000800067312 */ /* 0x000e2c0000201800 */
        /* <DEDUP_REMOVED lines=11> */
[----:B------:R-:W-:Y:S01]  /*1320*/  MOV R16, R12 ;  /* 0x0000000c00107202 */ /* 0x000fe20000000f00 */
[----:B------:R-:W-:Y:S01]  /*1330*/  IMAD.MOV.U32 R17, RZ, RZ, R13 ;  /* 0x000000ffff117224 */ /* 0x000fe200078e000d */
[----:B------:R-:W-:-:S07]  /*1340*/  MOV R6, 0x1360 ;  /* 0x0000136000067802 */ /* 0x000fce0000000f00 */
[----:B------:R-:W-:Y:S05]  /*1350*/  CALL.REL.NOINC `($__internal_0_$__cuda_sm20_div_rn_f64_full) ;  /* 0x0000000400387944 */ /* 0x000fea0003c00000 */
[----:B------:R-:W-:Y:S01]  /*1360*/  MOV R6, R22 ;  /* 0x0000001600067202 */ /* 0x000fe20000000f00 */
[----:B------:R-:W-:-:S07]  /*1370*/  IMAD.MOV.U32 R7, RZ, RZ, R23 ;  /* 0x000000ffff077224 */ /* 0x000fce00078e0017 */
.L_x_23:
        /* <DEDUP_REMOVED lines=16> */
.L_x_22:
[----:B------:R-:W-:Y:S05]  /*1480*/  BSYNC.RECONVERGENT B0 ;  /* 0x0000000000007941 */ /* 0x000fea0003800200 */
.L_x_21:
[----:B------:R-:W-:-:S07]  /*1490*/  IADD3 R0, PT, PT, R0, 0x2, RZ ;  /* 0x0000000200007810 */ /* 0x000fce0007ffe0ff */
.L_x_17:
[----:B------:R-:W-:-:S04]  /*14a0*/  LOP3.LUT R6, R2, 0x1, RZ, 0xc0, !PT ;  /* 0x0000000102067812 */ /* 0x000fc800078ec0ff */
[----:B------:R-:W-:-:S13]  /*14b0*/  ISETP.NE.U32.AND P0, PT, R6, 0x1, PT ;  /* 0x000000010600780c */ /* 0x000fda0003f05070 */
[----:B------:R-:W-:Y:S05]  /*14c0*/  @P0 BRA `(.L_x_2) ;  /* 0x0000000000c00947 */ /* 0x000fea0003800000 */
[----:B------:R-:W-:Y:S01]  /*14d0*/  IMAD.IADD R3, R3, 0x1, R0 ;  /* 0x0000000103037824 */ /* 0x000fe200078e0200 */
[----:B------:R-:W-:Y:S04]  /*14e0*/  BSSY.RECONVERGENT B0, `(.L_x_2) ;  /* 0x000002e000007945 */ /* 0x000fe80003800200 */
[----:B------:R-:W-:-:S04]  /*14f0*/  IADD3 R6, PT, PT, R2, R3, RZ ;  /* 0x0000000302067210 */ /* 0x000fc80007ffe0ff */
[----:B------:R-:W-:-:S13]  /*1500*/  ISETP.GT.AND P0, PT, R6, 0x3ff, PT ;  /* 0x000003ff0600780c */ /* 0x000fda0003f04270 */
[----:B------:R-:W-:Y:S05]  /*1510*/  @P0 BRA `(.L_x_24) ;  /* 0x0000000000a80947 */ /* 0x000fea0003800000 */
[----:B0123--:R-:W0:Y:S01]  /*1520*/  MUFU.RCP64H R9, R13 ;  /* 0x0000000d00097308 */ /* 0x00fe220000001800 */
[----:B------:R-:W-:Y:S01]  /*1530*/  IMAD.MOV.U32 R8, RZ, RZ, 0x1 ;  /* 0x00000001ff087424 */ /* 0x000fe200078e00ff */
[----:B------:R-:W-:Y:S01]  /*1540*/  UMOV UR10, 0x54442d18 ;  /* 0x54442d18000a7882 */ /* 0x000fe20000000000 */
[----:B------:R-:W-:-:S04]  /*1550*/  UMOV UR11, 0x401921fb ;  /* 0x401921fb000b7882 */ /* 0x000fc80000000000 */
        /* <DEDUP_REMOVED lines=20> */
.L_x_25:
[----:B------:R-:W-:Y:S01]  /*16a0*/  LEA R3, R3, UR5, 0x3 ;  /* 0x0000000503037c11 */ /* 0x000fe2000f8e18ff */
[----:B------:R-:W0:Y:S03]  /*16b0*/  F2F.F32.F64 R6, R6 ;  /* 0x0000000600067310 */ /* 0x000e260000301000 */
[----:B------:R-:W-:Y:S01]  /*16c0*/  LEA R12, R2, R3, 0x3 ;  /* 0x00000003020c7211 */ /* 0x000fe200078e18ff */
[----:B------:R-:W-:Y:S04]  /*16d0*/  LDS.64 R8, [R3] ;  /* 0x0000000003087984 */ /* 0x000fe80000000a00 */
[----:B------:R-:W1:Y:S01]  /*16e0*/  LDS.64 R14, [R12] ;  /* 0x000000000c0e7984 */ /* 0x000e620000000a00 */
[----:B0-----:R-:W-:-:S04]  /*16f0*/  FMUL.RZ R16, R6, 0.15915493667125701904 ;  /* 0x3e22f98306107820 */ /* 0x001fc8000040c000 */
[----:B------:R-:W1:Y:S08]  /*1700*/  MUFU.SIN R2, R16 ;  /* 0x0000001000027308 */ /* 0x000e700000000400 */
[----:B------:R-:W0:Y:S01]  /*1710*/  MUFU.COS R0, R16 ;  /* 0x0000001000007308 */ /* 0x000e220000000000 */
[C---:B-1----:R-:W-:Y:S01]  /*1720*/  FMUL R17, R2.reuse, R14 ;  /* 0x0000000e02117220 */ /* 0x042fe20000400000 */
[----:B------:R-:W-:-:S03]  /*1730*/  FMUL R13, R2, R15 ;  /* 0x0000000f020d7220 */ /* 0x000fc60000400000 */
[C---:B0-----:R-:W-:Y:S01]  /*1740*/  FFMA R2, R0.reuse, R15, -R17 ;  /* 0x0000000f00027223 */ /* 0x041fe20000000811 */
[----:B------:R-:W-:-:S03]  /*1750*/  FFMA R13, R0, R14, R13 ;  /* 0x0000000e000d7223 */ /* 0x000fc6000000000d */
[C-C-:B------:R-:W-:Y:S01]  /*1760*/  FADD R15, R9.reuse, R2.reuse ;  /* 0x00000002090f7221 */ /* 0x140fe20000000000 */
[C-C-:B------:R-:W-:Y:S01]  /*1770*/  FADD R14, R8.reuse, R13.reuse ;  /* 0x0000000d080e7221 */ /* 0x140fe20000000000 */
[----:B------:R-:W-:Y:S01]  /*1780*/  FADD R9, R9, -R2 ;  /* 0x8000000209097221 */ /* 0x000fe20000000000 */
[----:B------:R-:W-:-:S03]  /*1790*/  FADD R8, R8, -R13 ;  /* 0x8000000d08087221 */ /* 0x000fc60000000000 */
[----:B------:R4:W-:Y:S04]  /*17a0*/  STS.64 [R3], R14 ;  /* 0x0000000e03007388 */ /* 0x0009e80000000a00 */
[----:B------:R4:W-:Y:S02]  /*17b0*/  STS.64 [R12], R8 ;  /* 0x000000080c007388 */ /* 0x0009e40000000a00 */
.L_x_24:
[----:B------:R-:W-:Y:S05]  /*17c0*/  BSYNC.RECONVERGENT B0 ;  /* 0x0000000000007941 */ /* 0x000fea0003800200 */
.L_x_2:
[----:B------:R-:W-:Y:S06]  /*17d0*/  BAR.SYNC.DEFER_BLOCKING 0x0 ;  /* 0x0000000000007b1d */ /* 0x000fec0000010000 */
[----:B------:R-:W-:Y:S05]  /*17e0*/  BRA.U UP0, `(.L_x_26) ;  /* 0xffffffe900587547 */ /* 0x000fea000b83ffff */
.L_x_1:
[----:B0---4-:R-:W0:Y:S04]  /*17f0*/  LDS.64 R2, [R4] ;  /* 0x0000000004027984 */ /* 0x011e280000000a00 */
[----:B------:R-:W4:Y:S04]  /*1800*/  LDS.64 R6, [R4+0x1000] ;  /* 0x0010000004067984 */ /* 0x000f280000000a00 */
[----:B0-----:R-:W-:Y:S04]  /*1810*/  STG.E.64 desc[UR8][R10.64], R2 ;  /* 0x000000020a007986 */ /* 0x001fe8000c101b08 */
[----:B----4-:R-:W-:Y:S01]  /*1820*/  STG.E.64 desc[UR8][R10.64+0x1000], R6 ;  /* 0x001000060a007986 */ /* 0x010fe2000c101b08 */
[----:B------:R-:W-:Y:S05]  /*1830*/  EXIT ;  /* 0x000000000000794d */ /* 0x000fea0003800000 */
        .weak           $__internal_0_$__cuda_sm20_div_rn_f64_full
        .type           $__internal_0_$__cuda_sm20_div_rn_f64_full,@function
        .size           $__internal_0_$__cuda_sm20_div_rn_f64_full,(.L_x_34 - $__internal_0_$__cuda_sm20_div_rn_f64_full)
$__internal_0_$__cuda_sm20_div_rn_f64_full:
[C---:B------:R-:W-:Y:S01]  /*1840*/  FSETP.GEU.AND P0, PT, |R17|.reuse, 1.469367938527859385e-39, PT ;  /* 0x001000001100780b */ /* 0x040fe20003f0e200 */
[----:B------:R-:W-:Y:S01]  /*1850*/  BSSY.RECONVERGENT B1, `(.L_x_27) ;  /* 0x0000056000017945 */ /* 0x000fe20003800200 */
[----:B------:R-:W-:Y:S02]  /*1860*/  LOP3.LUT R14, R17, 0x800fffff, RZ, 0xc0, !PT ;  /* 0x800fffff110e7812 */ /* 0x000fe400078ec0ff */
[C---:B------:R-:W-:Y:S02]  /*1870*/  FSETP.GEU.AND P2, PT, |R19|.reuse, 1.469367938527859385e-39, PT ;  /* 0x001000001300780b */ /* 0x040fe40003f4e200 */
[----:B------:R-:W-:Y:S01]  /*1880*/  LOP3.LUT R15, R14, 0x3ff00000, RZ, 0xfc, !PT ;  /* 0x3ff000000e0f7812 */ /* 0x000fe200078efcff */
[----:B------:R-:W-:Y:S01]  /*1890*/  IMAD.MOV.U32 R14, RZ, RZ, R16 ;  /* 0x000000ffff0e7224 */ /* 0x000fe200078e0010 */
[----:B------:R-:W-:Y:S02]  /*18a0*/  MOV R20, 0x1 ;  /* 0x0000000100147802 */ /* 0x000fe40000000f00 */
[----:B------:R-:W-:-:S02]  /*18b0*/  LOP3.LUT R7, R19, 0x7ff00000, RZ, 0xc0, !PT ;  /* 0x7ff0000013077812 */ /* 0x000fc400078ec0ff */
[----:B------:R-:W-:Y:S01]  /*18c0*/  LOP3.LUT R32, R17, 0x7ff00000, RZ, 0xc0, !PT ;  /* 0x7ff0000011207812 */ /* 0x000fe200078ec0ff */
[----:B------:R-:W-:Y:S01]  /*18d0*/  @!P0 DMUL R14, R16, 8.98846567431157953865e+307 ;  /* 0x7fe00000100e8828 */ /* 0x000fe20000000000 */
[----:B------:R-:W-:Y:S02]  /*18e0*/  MOV R31, R7 ;  /* 0x00000007001f7202 */ /* 0x000fe40000000f00 */
[----:B------:R-:W-:Y:S02]  /*18f0*/  ISETP.GE.U32.AND P1, PT, R7, R32, PT ;  /* 0x000000200700720c */ /* 0x000fe40003f26070 */
[----:B------:R-:W-:Y:S01]  /*1900*/  @!P2 LOP3.LUT R8, R17, 0x7ff00000, RZ, 0xc0, !PT ;  /* 0x7ff000001108a812 */ /* 0x000fe200078ec0ff */
[----:B------:R-:W0:Y:S03]  /*1910*/  MUFU.RCP64H R21, R15 ;  /* 0x0000000f00157308 */ /* 0x000e260000001800 */
[----:B------:R-:W-:Y:S01]  /*1920*/  @!P2 ISETP.GE.U32.AND P3, PT, R7, R8, PT ;  /* 0x000000080700a20c */ /* 0x000fe20003f66070 */
[----:B------:R-:W-:Y:S01]  /*1930*/  IMAD.MOV.U32 R8, RZ, RZ, 0x1ca00000 ;  /* 0x1ca00000ff087424 */ /* 0x000fe200078e00ff */
[----:B------:R-:W-:-:S04]  /*1940*/  @!P0 LOP3.LUT R32, R15, 0x7ff00000, RZ, 0xc0, !PT ;  /* 0x7ff000000f208812 */ /* 0x000fc800078ec0ff */
[----:B------:R-:W-:-:S04]  /*1950*/  @!P2 SEL R25, R8, 0x63400000, !P3 ;  /* 0x634000000819a807 */ /* 0x000fc80005800000 */
[----:B------:R-:W-:Y:S01]  /*1960*/  @!P2 LOP3.LUT R26, R25, 0x80000000, R19, 0xf8, !PT ;  /* 0x80000000191aa812 */ /* 0x000fe200078ef813 */
[----:B0-----:R-:W-:-:S03]  /*1970*/  DFMA R22, R20, -R14, 1 ;  /* 0x3ff000001416742b */ /* 0x001fc6000000080e */
[----:B------:R-:W-:Y:S01]  /*1980*/  @!P2 LOP3.LUT R27, R26, 0x100000, RZ, 0xfc, !PT ;  /* 0x001000001a1ba812 */ /* 0x000fe200078efcff */
[----:B------:R-:W-:-:S04]  /*1990*/  @!P2 IMAD.MOV.U32 R26, RZ, RZ, RZ ;  /* 0x000000ffff1aa224 */ /* 0x000fc800078e00ff */
[----:B------:R-:W-:-:S08]  /*19a0*/  DFMA R22, R22, R22, R22 ;  /* 0x000000161616722b */ /* 0x000fd00000000016 */
[----:B------:R-:W-:Y:S01]  /*19b0*/  DFMA R22, R20, R22, R20 ;  /* 0x000000161416722b */ /* 0x000fe20000000014 */
[----:B------:R-:W-:Y:S02]  /*19c0*/  SEL R21, R8, 0x63400000, !P1 ;  /* 0x6340000008157807 */ /* 0x000fe40004800000 */
[----:B------:R-:W-:Y:S02]  /*19d0*/  MOV R20, R18 ;  /* 0x0000001200147202 */ /* 0x000fe40000000f00 */
[----:B------:R-:W-:-:S03]  /*19e0*/  LOP3.LUT R21, R21, 0x800fffff, R19, 0xf8, !PT ;  /* 0x800fffff15157812 */ /* 0x000fc600078ef813 */
[----:B------:R-:W-:-:S03]  /*19f0*/  DFMA R24, R22, -R14, 1 ;  /* 0x3ff000001618742b */ /* 0x000fc6000000080e */
[----:B------:R-:W-:-:S05]  /*1a00*/  @!P2 DFMA R20, R20, 2, -R26 ;  /* 0x400000001414a82b */ /* 0x000fca000000081a */
[----:B------:R-:W-:-:S05]  /*1a10*/  DFMA R24, R22, R24, R22 ;  /* 0x000000181618722b */ /* 0x000fca0000000016 */
[----:B------:R-:W-:-:S03]  /*1a20*/  @!P2 LOP3.LUT R31, R21, 0x7ff00000, RZ, 0xc0, !PT ;  /* 0x7ff00000151fa812 */ /* 0x000fc600078ec0ff */
[----:B------:R-:W-:Y:S02]  /*1a30*/  DMUL R22, R24, R20 ;  /* 0x0000001418167228 */ /* 0x000fe40000000000 */
[----:B------:R-:W-:-:S05]  /*1a40*/  VIADD R33, R31, 0xffffffff ;  /* 0xffffffff1f217836 */ /* 0x000fca0000000000 */
[----:B------:R-:W-:Y:S01]  /*1a50*/  ISETP.GT.U32.AND P0, PT, R33, 0x7feffffe, PT ;  /* 0x7feffffe2100780c */ /* 0x000fe20003f04070 */
[----:B------:R-:W-:Y:S01]  /*1a60*/  DFMA R26, R22, -R14, R20 ;  /* 0x8000000e161a722b */ /* 0x000fe20000000014 */
[----:B------:R-:W-:-:S04]  /*1a70*/  IADD3 R33, PT, PT, R32, -0x1, RZ ;  /* 0xffffffff20217810 */ /* 0x000fc80007ffe0ff */
[----:B------:R-:W-:-:S03]  /*1a80*/  ISETP.GT.U32.OR P0, PT, R33, 0x7feffffe, P0 ;  /* 0x7feffffe2100780c */ /* 0x000fc60000704470 */
[----:B------:R-:W-:-:S10]  /*1a90*/  DFMA R26, R24, R26, R22 ;  /* 0x0000001a181a722b */ /* 0x000fd40000000016 */
[----:B------:R-:W-:Y:S05]  /*1aa0*/  @P0 BRA `(.L_x_28) ;  /* 0x00000000006c0947 */ /* 0x000fea0003800000 */
[----:B------:R-:W-:-:S04]  /*1ab0*/  LOP3.LUT R22, R17, 0x7ff00000, RZ, 0xc0, !PT ;  /* 0x7ff0000011167812 */ /* 0x000fc800078ec0ff */
[CC--:B------:R-:W-:Y:S02]  /*1ac0*/  VIADDMNMX R18, R7.reuse, -R22.reuse, 0xb9600000, !PT ;  /* 0xb960000007127446 */ /* 0x0c0fe40007800916 */
[----:B------:R-:W-:Y:S02]  /*1ad0*/  ISETP.GE.U32.AND P0, PT, R7, R22, PT ;  /* 0x000000160700720c */ /* 0x000fe40003f06070 */
[----:B------:R-:W-:Y:S01]  /*1ae0*/  VIMNMX R7, PT, PT, R18, 0x46a00000, PT ;  /* 0x46a0000012077848 */ /* 0x000fe20003fe0100 */
[----:B------:R-:W-:Y:S01]  /*1af0*/  IMAD.MOV.U32 R18, RZ, RZ, RZ ;  /* 0x000000ffff127224 */ /* 0x000fe200078e00ff */
[----:B------:R-:W-:-:S05]  /*1b00*/  SEL R8, R8, 0x63400000, !P0 ;  /* 0x6340000008087807 */ /* 0x000fca0004000000 */
[----:B------:R-:W-:-:S05]  /*1b10*/  IMAD.IADD R7, R7, 0x1, -R8 ;  /* 0x0000000107077824 */ /* 0x000fca00078e0a08 */
[----:B------:R-:W-:-:S06]  /*1b20*/  IADD3 R19, PT, PT, R7, 0x7fe00000, RZ ;  /* 0x7fe0000007137810 */ /* 0x000fcc0007ffe0ff */
[----:B------:R-:W-:-:S10]  /*1b30*/  DMUL R22, R26, R18 ;  /* 0x000000121a167228 */ /* 0x000fd40000000000 */
[----:B------:R-:W-:-:S13]  /*1b40*/  FSETP.GTU.AND P0, PT, |R23|, 1.469367938527859385e-39, PT ;  /* 0x001000001700780b */ /* 0x000fda0003f0c200 */
[----:B------:R-:W-:Y:S05]  /*1b50*/  @P0 BRA `(.L_x_29) ;  /* 0x0000000000940947 */ /* 0x000fea0003800000 */
[----:B------:R-:W-:Y:S01]  /*1b60*/  DFMA R14, R26, -R14, R20 ;  /* 0x8000000e1a0e722b */ /* 0x000fe20000000014 */
[----:B------:R-:W-:-:S09]  /*1b70*/  MOV R18, RZ ;  /* 0x000000ff00127202 */ /* 0x000fd20000000f00 */
[C---:B------:R-:W-:Y:S02]  /*1b80*/  FSETP.NEU.AND P0, PT, R15.reuse, RZ, PT ;  /* 0x000000ff0f00720b */ /* 0x040fe40003f0d000 */
[----:B------:R-:W-:-:S04]  /*1b90*/  LOP3.LUT R17, R15, 0x80000000, R17, 0x48, !PT ;  /* 0x800000000f117812 */ /* 0x000fc800078e4811 */
[----:B------:R-:W-:-:S07]  /*1ba0*/  LOP3.LUT R19, R17, R19, RZ, 0xfc, !PT ;  /* 0x0000001311137212 */ /* 0x000fce00078efcff */
[----:B------:R-:W-:Y:S05]  /*1bb0*/  @!P0 BRA `(.L_x_29) ;  /* 0x00000000007c8947 */ /* 0x000fea0003800000 */
[----:B------:R-:W-:Y:S01]  /*1bc0*/  IMAD.MOV R15, RZ, RZ, -R7 ;  /* 0x000000ffff0f7224 */ /* 0x000fe200078e0a07 */
[----:B------:R-:W-:Y:S01]  /*1bd0*/  MOV R14, RZ ;  /* 0x000000ff000e7202 */ /* 0x000fe20000000f00 */
[----:B------:R-:W-:Y:S01]  /*1be0*/  DMUL.RP R18, R26, R18 ;  /* 0x000000121a127228 */ /* 0x000fe20000008000 */
[----:B------:R-:W-:-:S04]  /*1bf0*/  IADD3 R7, PT, PT, -R7, -0x43300000, RZ ;  /* 0xbcd0000007077810 */ /* 0x000fc80007ffe1ff */
[----:B------:R-:W-:-:S05]  /*1c00*/  DFMA R14, R22, -R14, R26 ;  /* 0x8000000e160e722b */ /* 0x000fca000000001a */
[----:B------:R-:W-:-:S05]  /*1c10*/  LOP3.LUT R17, R19, R17, RZ, 0x3c, !PT ;  /* 0x0000001113117212 */ /* 0x000fca00078e3cff */
[----:B------:R-:W-:-:S04]  /*1c20*/  FSETP.NEU.AND P0, PT, |R15|, R7, PT ;  /* 0x000000070f00720b */ /* 0x000fc80003f0d200 */
[----:B------:R-:W-:Y:S02]  /*1c30*/  FSEL R22, R18, R22, !P0 ;  /* 0x0000001612167208 */ /* 0x000fe40004000000 */
[----:B------:R-:W-:Y:S01]  /*1c40*/  FSEL R23, R17, R23, !P0 ;  /* 0x0000001711177208 */ /* 0x000fe20004000000 */
[----:B------:R-:W-:Y:S06]  /*1c50*/  BRA `(.L_x_29) ;  /* 0x0000000000547947 */ /* 0x000fec0003800000 */
.L_x_28:
[----:B------:R-:W-:-:S14]  /*1c60*/  DSETP.NAN.AND P0, PT, R18, R18, PT ;  /* 0x000000121200722a */ /* 0x000fdc0003f08000 */
[----:B------:R-:W-:Y:S05]  /*1c70*/  @P0 BRA `(.L_x_30) ;  /* 0x0000000000440947 */ /* 0x000fea0003800000 */
[----:B------:R-:W-:-:S14]  /*1c80*/  DSETP.NAN.AND P0, PT, R16, R16, PT ;  /* 0x000000101000722a */ /* 0x000fdc0003f08000 */
[----:B------:R-:W-:Y:S05]  /*1c90*/  @P0 BRA `(.L_x_31) ;  /* 0x0000000000300947 */ /* 0x000fea0003800000 */
[----:B------:R-:W-:Y:S01]  /*1ca0*/  ISETP.NE.AND P0, PT, R31, R32, PT ;  /* 0x000000201f00720c */ /* 0x000fe20003f05270 */
[----:B------:R-:W-:Y:S01]  /*1cb0*/  IMAD.MOV.U32 R22, RZ, RZ, 0x0 ;  /* 0x00000000ff167424 */ /* 0x000fe200078e00ff */
[----:B------:R-:W-:-:S11]  /*1cc0*/  MOV R23, 0xfff80000 ;  /* 0xfff8000000177802 */ /* 0x000fd60000000f00 */
[----:B------:R-:W-:Y:S05]  /*1cd0*/  @!P0 BRA `(.L_x_29) ;  /* 0x0000000000348947 */ /* 0x000fea0003800000 */
[----:B------:R-:W-:Y:S02]  /*1ce0*/  ISETP.NE.AND P0, PT, R31, 0x7ff00000, PT ;  /* 0x7ff000001f00780c */ /* 0x000fe40003f05270 */
[----:B------:R-:W-:Y:S02]  /*1cf0*/  LOP3.LUT R23, R19, 0x80000000, R17, 0x48, !PT ;  /* 0x8000000013177812 */ /* 0x000fe400078e4811 */
[----:B------:R-:W-:-:S13]  /*1d00*/  ISETP.EQ.OR P0, PT, R32, RZ, !P0 ;  /* 0x000000ff2000720c */ /* 0x000fda0004702670 */
[----:B------:R-:W-:Y:S01]  /*1d10*/  @P0 LOP3.LUT R7, R23, 0x7ff00000, RZ, 0xfc, !PT ;  /* 0x7ff0000017070812 */ /* 0x000fe200078efcff */
[----:B------:R-:W-:Y:S01]  /*1d20*/  @!P0 IMAD.MOV.U32 R22, RZ, RZ, RZ ;  /* 0x000000ffff168224 */ /* 0x000fe200078e00ff */
[----:B------:R-:W-:-:S03]  /*1d30*/  @P0 MOV R22, RZ ;  /* 0x000000ff00160202 */ /* 0x000fc60000000f00 */
[----:B------:R-:W-:Y:S01]  /*1d40*/  @P0 IMAD.MOV.U32 R23, RZ, RZ, R7 ;  /* 0x000000ffff170224 */ /* 0x000fe200078e0007 */
[----:B------:R-:W-:Y:S06]  /*1d50*/  BRA `(.L_x_29) ;  /* 0x0000000000147947 */ /* 0x000fec0003800000 */
.L_x_31:
[----:B------:R-:W-:Y:S02]  /*1d60*/  LOP3.LUT R23, R17, 0x80000, RZ, 0xfc, !PT ;  /* 0x0008000011177812 */ /* 0x000fe400078efcff */
[----:B------:R-:W-:Y:S01]  /*1d70*/  MOV R22, R16 ;  /* 0x0000001000167202 */ /* 0x000fe20000000f00 */
[----:B------:R-:W-:Y:S06]  /*1d80*/  BRA `(.L_x_29) ;  /* 0x0000000000087947 */ /* 0x000fec0003800000 */
.L_x_30:
[----:B------:R-:W-:Y:S01]  /*1d90*/  LOP3.LUT R23, R19, 0x80000, RZ, 0xfc, !PT ;  /* 0x0008000013177812 */ /* 0x000fe200078efcff */
[----:B------:R-:W-:-:S07]  /*1da0*/  IMAD.MOV.U32 R22, RZ, RZ, R18 ;  /* 0x000000ffff167224 */ /* 0x000fce00078e0012 */
.L_x_29:
[----:B------:R-:W-:Y:S05]  /*1db0*/  BSYNC.RECONVERGENT B1 ;  /* 0x0000000000017941 */ /* 0x000fea0003800200 */
.L_x_27:
[----:B------:R-:W-:-:S04]  /*1dc0*/  HFMA2 R7, -RZ, RZ, 0, 0 ;  /* 0x00000000ff077431 */ /* 0x000fc800000001ff */
[----:B------:R-:W-:Y:S05]  /*1dd0*/  RET.REL.NODEC R6 `(_Z6fft_2dP6float2i) ;  /* 0xffffffe006887950 */ /* 0x000fea0003c3ffff */
.L_x_32:
        /* <DEDUP_REMOVED lines=10> */
.L_x_34:


//--------------------- .text._Z19bit_reverse_reorderP6float2S0_i --------------------------
	.section	.text._Z19bit_reverse_reorderP6float2S0_i,"ax",@progbits
	.align	128
        .global         _Z19bit_reverse_reorderP6float2S0_i
        .type           _Z19bit_reverse_reorderP6float2S0_i,@function
        .size           _Z19bit_reverse_reorderP6float2S0_i,(.L_x_37 - _Z19bit_reverse_reorderP6float2S0_i)
        .other          _Z19bit_reverse_reorderP6float2S0_i,@"STO_CUDA_ENTRY STV_DEFAULT"
_Z19bit_reverse_reorderP6float2S0_i:
.text._Z19bit_reverse_reorderP6float2S0_i:
[----:B------:R-:W-:Y:S01]  /*0000*/  LDC R1, c[0x0][0x37c] ;  /* 0x0000df00ff017b82 */ /* 0x000fe20000000800 */
[----:B------:R-:W0:Y:S07]  /*0010*/  S2R R6, SR_TID.X ;  /* 0x0000000000067919 */ /* 0x000e2e0000002100 */
[----:B------:R-:W1:Y:S01]  /*0020*/  S2UR UR5, SR_CTAID.Y ;  /* 0x00000000000579c3 */ /* 0x000e620000002600 */
[----:B------:R-:W2:Y:S01]  /*0030*/  LDCU.64 UR6, c[0x0][0x358] ;  /* 0x00006b00ff0677ac */ /* 0x000ea20008000a00 */
[----:B------:R-:W3:Y:S06]  /*0040*/  LDCU UR4, c[0x0][0x390] ;  /* 0x00007200ff0477ac */ /* 0x000eec0008000800 */
[----:B------:R-:W4:Y:S01]  /*0050*/  LDC.64 R4, c[0x0][0x388] ;  /* 0x0000e200ff047b82 */ /* 0x000f220000000a00 */
[----:B-1----:R-:W-:-:S06]  /*0060*/  USHF.L.U32 UR5, UR5, 0xa, URZ ;  /* 0x0000000a05057899 */ /* 0x002fcc00080006ff */
[----:B0-----:R-:W-:-:S05]  /*0070*/  LOP3.LUT R3, R6, UR5, RZ, 0xfc, !PT ;  /* 0x0000000506037c12 */ /* 0x001fca000f8efcff */
[----:B----4-:R-:W-:Y:S01]  /*0080*/  IMAD.WIDE.U32 R4, R3, 0x8, R4 ;  /* 0x0000000803047825 */ /* 0x010fe200078e0004 */
[----:B------:R-:W0:Y:S01]  /*0090*/  BREV R0, R6 ;  /* 0x0000000600007301 */ /* 0x000e220000000000 */
[----:B------:R-:W1:Y:S04]  /*00a0*/  LDC.64 R2, c[0x0][0x380] ;  /* 0x0000e000ff027b82 */ /* 0x000e680000000a00 */
[----:B--2---:R-:W2:Y:S01]  /*00b0*/  LDG.E.64 R4, desc[UR6][R4.64] ;  /* 0x0000000604047981 */ /* 0x004ea2000c1e1b00 */
[----:B---3--:R-:W-:-:S06]  /*00c0*/  UIADD3 UR4, UPT, UPT, -UR4, 0x20, URZ ;  /* 0x0000002004047890 */ /* 0x008fcc000fffe1ff */
[----:B0-----:R-:W-:-:S04]  /*00d0*/  SHF.R.U32.HI R0, RZ, UR4, R0 ;  /* 0x00000004ff007c19 */ /* 0x001fc80008011600 */
[----:B------:R-:W-:-:S05]  /*00e0*/  IADD3 R7, PT, PT, R0, UR5, RZ ;  /* 0x0000000500077c10 */ /* 0x000fca000fffe0ff */
[----:B-1----:R-:W-:-:S05]  /*00f0*/  IMAD.WIDE R2, R7, 0x8, R2 ;  /* 0x0000000807027825 */ /* 0x002fca00078e0202 */
[----:B--2---:R-:W-:Y:S01]  /*0100*/  STG.E.64 desc[UR6][R2.64], R4 ;  /* 0x0000000402007986 */ /* 0x004fe2000c101b06 */
[----:B------:R-:W-:Y:S05]  /*0110*/  EXIT ;  /* 0x000000000000794d */ /* 0x000fea0003800000 */
.L_x_33:
        /* <DEDUP_REMOVED lines=14> */
.L_x_37:


//--------------------- .nv.shared._Z15MatrixTransposeP6float2S0_ --------------------------
	.section	.nv.shared._Z15MatrixTransposeP6float2S0_,"aw",@nobits
	.sectionflags	@""
	.align	8
.nv.shared._Z15MatrixTransposeP6float2S0_:
	.zero		9472


//--------------------- .nv.shared.reserved.0     --------------------------
	.section	.nv.shared.reserved.0,"aw",@nobits
	.weak		__nv_reservedSMEM_offset_0_alias
	.size		__nv_reservedSMEM_offset_0_alias, 0, 64
	.other		__nv_reservedSMEM_offset_0_alias,@"STO_CUDA_RESERVED_SHARED STV_DEFAULT"
__nv_reservedSMEM_offset_0_alias:
	.zero		0
	.zero		64


//--------------------- .nv.shared._Z6fft_2dP6float2i --------------------------
	.section	.nv.shared._Z6fft_2dP6float2i,"aw",@nobits
	.sectionflags	@""
	.align	8
.nv.shared._Z6fft_2dP6float2i:
	.zero		9216


//--------------------- .nv.constant0._Z15MatrixTransposeP6float2S0_ --------------------------
	.section	.nv.constant0._Z15MatrixTransposeP6float2S0_,"a",@progbits
	.sectionflags	@""
	.align	4
.nv.constant0._Z15MatrixTransposeP6float2S0_:
	.zero		912


//--------------------- .nv.constant0._Z6fft_2dP6float2i --------------------------
	.section	.nv.constant0._Z6fft_2dP6float2i,"a",@progbits
	.sectionflags	@""
	.align	4
.nv.constant0._Z6fft_2dP6float2i:
	.zero		908


//--------------------- .nv.constant0._Z19bit_reverse_reorderP6float2S0_i --------------------------
	.section	.nv.constant0._Z19bit_reverse_reorderP6float2S0_i,"a",@progbits
	.sectionflags	@""
	.align	4
.nv.constant0._Z19bit_reverse_reorderP6float2S0_i:
	.zero		916


//--------------------- SYMBOLS --------------------------

	.type		.nv.reservedSmem.offset0,@object
	.size		.nv.reservedSmem.offset0,0x4
	.type		.nv.reservedSmem.cap,@object
	.size		.nv.reservedSmem.cap,0x4
